	.target	sm_90a

	.elftype	@"ET_EXEC"


//--------------------- .note.nv.tkinfo           --------------------------
	.section	.note.nv.tkinfo,"",@"SHT_NOTE"
	.sectionflags	@"SHF_NOTE_NV_TKINFO"
	.tkinfo
        /*0018*/ 	.word	0x00000002
        /*0030*/ 	.string	""
        /*0030*/ 	.string	"ptxas"
        /*0030*/ 	.string	"Cuda compilation tools, release 13.0, V13.0.88"
        /*0030*/ 	.string	"Build cuda_13.0.r13.0/compiler.36424714_0"
        /*0030*/ 	.string	"-arch sm_90a -m 64 "



//--------------------- .note.nv.cuinfo           --------------------------
	.section	.note.nv.cuinfo,"",@"SHT_NOTE"
	.sectionflags	@"SHF_NOTE_NV_CUINFO"
        /*0018*/ 	.short	0x0002
        /*001a*/ 	.short	0x005a
        /*001c*/ 	.short	0x0082
	.zero		2


//--------------------- .nv.info                  --------------------------
	.section	.nv.info,"",@"SHT_CUDA_INFO"
	.align	4


	//----- nvinfo : EIATTR_REGCOUNT
	.align		4
        /*0000*/ 	.byte	0x04, 0x2f
        /*0002*/ 	.short	(.L_12 - .L_11)
	.align		4
.L_11:
        /*0004*/ 	.word	index@(_ZN7cutlass13device_kernelINS_4conv6kernel13ConvUniversalINS1_16ConvProblemShapeILNS1_8OperatorE0ELi2EEENS1_10collective14CollectiveConvINS1_46MainloopSm90TmaGmmaWarpSpecializedImplicitGemmILS5_0ELi14ELi2EN4cute5tupleIJNSA_1CILi1EEESD_SD_EEENS1_36KernelImplicitTmaWarpSpecializedSm90ELi1EEENSB_IJNSC_ILi128EEESH_NSB_IJNSC_ILi32EEEEEEEEENS_6half_tESL_NSA_8TiledMMAINSA_8MMA_AtomIJNSA_4SM904GMMA26MMA_64x128x16_F32F16F16_SSILNSP_5MajorE0ELSR_0ELNSP_7ScaleInE1ELSS_1EEEEEENSA_6LayoutISE_NSB_IJNSC_ILi0EEESW_SW_EEEEENSB_IJNSA_10UnderscoreESZ_SZ_EEEEENS7_6detail26Sm90ImplicitGemmTileTraitsINSA_20SM90_TMA_LOAD_IM2COLENSA_14ComposedLayoutINSA_7SwizzleILi2ELi4ELi3EEENSA_18smem_ptr_flag_bitsILi16EEENSV_INSB_IJNSB_IJNSC_ILi8EEENSC_ILi16EEEEEENSB_IJSI_SD_EEENSB_IJSD_NSC_ILi14EEEEEEEEENSB_IJNSB_IJSI_NSC_ILi256EEEEEENSB_IJSD_SW_EEENSB_IJSW_NSC_ILi4096EEEEEEEEEEEEEvEENS13_INSA_13SM90_TMA_LOADES1O_vEEEENS_8epilogue10collective6detail29Sm90TmaWarpSpecializedAdapterINS1U_15DefaultEpilogueISL_NSB_IJNSB_IJlllEEESD_SW_EEES1Z_NS1T_6thread17LinearCombinationISL_Li1EffLNS20_9ScaleType4KindE0ELNS_15FloatRoundStyleE2ESL_EENS_4gemm15EpilogueDefaultEEEEEvvEEEEvNT_6ParamsE)
        /*0008*/ 	.word	0x0000009a


	//----- nvinfo : EIATTR_FRAME_SIZE
	.align		4
.L_12:
        /*000c*/ 	.byte	0x04, 0x11
        /*000e*/ 	.short	(.L_14 - .L_13)
	.align		4
.L_13:
        /*0010*/ 	.word	index@(_ZN7cutlass13device_kernelINS_4conv6kernel13ConvUniversalINS1_16ConvProblemShapeILNS1_8OperatorE0ELi2EEENS1_10collective14CollectiveConvINS1_46MainloopSm90TmaGmmaWarpSpecializedImplicitGemmILS5_0ELi14ELi2EN4cute5tupleIJNSA_1CILi1EEESD_SD_EEENS1_36KernelImplicitTmaWarpSpecializedSm90ELi1EEENSB_IJNSC_ILi128EEESH_NSB_IJNSC_ILi32EEEEEEEEENS_6half_tESL_NSA_8TiledMMAINSA_8MMA_AtomIJNSA_4SM904GMMA26MMA_64x128x16_F32F16F16_SSILNSP_5MajorE0ELSR_0ELNSP_7ScaleInE1ELSS_1EEEEEENSA_6LayoutISE_NSB_IJNSC_ILi0EEESW_SW_EEEEENSB_IJNSA_10UnderscoreESZ_SZ_EEEEENS7_6detail26Sm90ImplicitGemmTileTraitsINSA_20SM90_TMA_LOAD_IM2COLENSA_14ComposedLayoutINSA_7SwizzleILi2ELi4ELi3EEENSA_18smem_ptr_flag_bitsILi16EEENSV_INSB_IJNSB_IJNSC_ILi8EEENSC_ILi16EEEEEENSB_IJSI_SD_EEENSB_IJSD_NSC_ILi14EEEEEEEEENSB_IJNSB_IJSI_NSC_ILi256EEEEEENSB_IJSD_SW_EEENSB_IJSW_NSC_ILi4096EEEEEEEEEEEEEvEENS13_INSA_13SM90_TMA_LOADES1O_vEEEENS_8epilogue10collective6detail29Sm90TmaWarpSpecializedAdapterINS1U_15DefaultEpilogueISL_NSB_IJNSB_IJlllEEESD_SW_EEES1Z_NS1T_6thread17LinearCombinationISL_Li1EffLNS20_9ScaleType4KindE0ELNS_15FloatRoundStyleE2ESL_EENS_4gemm15EpilogueDefaultEEEEEvvEEEEvNT_6ParamsE)
        /*0014*/ 	.word	0x00000000


	//----- nvinfo : EIATTR_MIN_STACK_SIZE
	.align		4
.L_14:
        /*0018*/ 	.byte	0x04, 0x12
        /*001a*/ 	.short	(.L_16 - .L_15)
	.align		4
.L_15:
        /*001c*/ 	.word	index@(_ZN7cutlass13device_kernelINS_4conv6kernel13ConvUniversalINS1_16ConvProblemShapeILNS1_8OperatorE0ELi2EEENS1_10collective14CollectiveConvINS1_46MainloopSm90TmaGmmaWarpSpecializedImplicitGemmILS5_0ELi14ELi2EN4cute5tupleIJNSA_1CILi1EEESD_SD_EEENS1_36KernelImplicitTmaWarpSpecializedSm90ELi1EEENSB_IJNSC_ILi128EEESH_NSB_IJNSC_ILi32EEEEEEEEENS_6half_tESL_NSA_8TiledMMAINSA_8MMA_AtomIJNSA_4SM904GMMA26MMA_64x128x16_F32F16F16_SSILNSP_5MajorE0ELSR_0ELNSP_7ScaleInE1ELSS_1EEEEEENSA_6LayoutISE_NSB_IJNSC_ILi0EEESW_SW_EEEEENSB_IJNSA_10UnderscoreESZ_SZ_EEEEENS7_6detail26Sm90ImplicitGemmTileTraitsINSA_20SM90_TMA_LOAD_IM2COLENSA_14ComposedLayoutINSA_7SwizzleILi2ELi4ELi3EEENSA_18smem_ptr_flag_bitsILi16EEENSV_INSB_IJNSB_IJNSC_ILi8EEENSC_ILi16EEEEEENSB_IJSI_SD_EEENSB_IJSD_NSC_ILi14EEEEEEEEENSB_IJNSB_IJSI_NSC_ILi256EEEEEENSB_IJSD_SW_EEENSB_IJSW_NSC_ILi4096EEEEEEEEEEEEEvEENS13_INSA_13SM90_TMA_LOADES1O_vEEEENS_8epilogue10collective6detail29Sm90TmaWarpSpecializedAdapterINS1U_15DefaultEpilogueISL_NSB_IJNSB_IJlllEEESD_SW_EEES1Z_NS1T_6thread17LinearCombinationISL_Li1EffLNS20_9ScaleType4KindE0ELNS_15FloatRoundStyleE2ESL_EENS_4gemm15EpilogueDefaultEEEEEvvEEEEvNT_6ParamsE)
        /*0020*/ 	.word	0x00000000
.L_16:


//--------------------- .nv.compat                --------------------------
	.section	.nv.compat,"",@"SHT_CUDA_COMPAT_INFO"
	.align	4
        /*0000*/ 	.byte	0x02, 0x09, 0x01, 0x00, 0x02, 0x02, 0x04, 0x00, 0x02, 0x05, 0x05, 0x00, 0x03, 0x07, 0x01, 0x01
        /*0010*/ 	.byte	0x02, 0x03, 0x01, 0x00, 0x02, 0x06, 0x01, 0x00, 0x04, 0x0b, 0x08, 0x00, 0x00, 0x00, 0x00, 0x00
        /*0020*/ 	.byte	0x00, 0x00, 0x00, 0x00


//--------------------- .nv.info._ZN7cutlass13device_kernelINS_4conv6kernel13ConvUniversalINS1_16ConvProblemShapeILNS1_8OperatorE0ELi2EEENS1_10collective14CollectiveConvINS1_46MainloopSm90TmaGmmaWarpSpecializedImplicitGemmILS5_0ELi14ELi2EN4cute5tupleIJNSA_1CILi1EEESD_SD_EEENS1_36KernelImplicitTmaWarpSpecializedSm90ELi1EEENSB_IJNSC_ILi128EEESH_NSB_IJNSC_ILi32EEEEEEEEENS_6half_tESL_NSA_8TiledMMAINSA_8MMA_AtomIJNSA_4SM904GMMA26MMA_64x128x16_F32F16F16_SSILNSP_5MajorE0ELSR_0ELNSP_7ScaleInE1ELSS_1EEEEEENSA_6LayoutISE_NSB_IJNSC_ILi0EEESW_SW_EEEEENSB_IJNSA_10UnderscoreESZ_SZ_EEEEENS7_6detail26Sm90ImplicitGemmTileTraitsINSA_20SM90_TMA_LOAD_IM2COLENSA_14ComposedLayoutINSA_7SwizzleILi2ELi4ELi3EEENSA_18smem_ptr_flag_bitsILi16EEENSV_INSB_IJNSB_IJNSC_ILi8EEENSC_ILi16EEEEEENSB_IJSI_SD_EEENSB_IJSD_NSC_ILi14EEEEEEEEENSB_IJNSB_IJSI_NSC_ILi256EEEEEENSB_IJSD_SW_EEENSB_IJSW_NSC_ILi4096EEEEEEEEEEEEEvEENS13_INSA_13SM90_TMA_LOADES1O_vEEEENS_8epilogue10collective6detail29Sm90TmaWarpSpecializedAdapterINS1U_15DefaultEpilogueISL_NSB_IJNSB_IJlllEEESD_SW_EEES1Z_NS1T_6thread17LinearCombinationISL_Li1EffLNS20_9ScaleType4KindE0ELNS_15FloatRoundStyleE2ESL_EENS_4gemm15EpilogueDefaultEEEEEvvEEEEvNT_6ParamsE --------------------------
	.section	.nv.info._ZN7cutlass13device_kernelINS_4conv6kernel13ConvUniversalINS1_16ConvProblemShapeILNS1_8OperatorE0ELi2EEENS1_10collective14CollectiveConvINS1_46MainloopSm90TmaGmmaWarpSpecializedImplicitGemmILS5_0ELi14ELi2EN4cute5tupleIJNSA_1CILi1EEESD_SD_EEENS1_36KernelImplicitTmaWarpSpecializedSm90ELi1EEENSB_IJNSC_ILi128EEESH_NSB_IJNSC_ILi32EEEEEEEEENS_6half_tESL_NSA_8TiledMMAINSA_8MMA_AtomIJNSA_4SM904GMMA26MMA_64x128x16_F32F16F16_SSILNSP_5MajorE0ELSR_0ELNSP_7ScaleInE1ELSS_1EEEEEENSA_6LayoutISE_NSB_IJNSC_ILi0EEESW_SW_EEEEENSB_IJNSA_10UnderscoreESZ_SZ_EEEEENS7_6detail26Sm90ImplicitGemmTileTraitsINSA_20SM90_TMA_LOAD_IM2COLENSA_14ComposedLayoutINSA_7SwizzleILi2ELi4ELi3EEENSA_18smem_ptr_flag_bitsILi16EEENSV_INSB_IJNSB_IJNSC_ILi8EEENSC_ILi16EEEEEENSB_IJSI_SD_EEENSB_IJSD_NSC_ILi14EEEEEEEEENSB_IJNSB_IJSI_NSC_ILi256EEEEEENSB_IJSD_SW_EEENSB_IJSW_NSC_ILi4096EEEEEEEEEEEEEvEENS13_INSA_13SM90_TMA_LOADES1O_vEEEENS_8epilogue10collective6detail29Sm90TmaWarpSpecializedAdapterINS1U_15DefaultEpilogueISL_NSB_IJNSB_IJlllEEESD_SW_EEES1Z_NS1T_6thread17LinearCombinationISL_Li1EffLNS20_9ScaleType4KindE0ELNS_15FloatRoundStyleE2ESL_EENS_4gemm15EpilogueDefaultEEEEEvvEEEEvNT_6ParamsE,"",@"SHT_CUDA_INFO"
	.sectionflags	@""
	.align	4


	//----- nvinfo : EIATTR_CUDA_API_VERSION
	.align		4
        /*0000*/ 	.byte	0x04, 0x37
        /*0002*/ 	.short	(.L_18 - .L_17)
.L_17:
        /*0004*/ 	.word	0x00000082


	//----- nvinfo : EIATTR_KPARAM_INFO
	.align		4
.L_18:
        /*0008*/ 	.byte	0x04, 0x17
        /*000a*/ 	.short	(.L_20 - .L_19)
.L_19:
        /*000c*/ 	.word	0x00000000
        /*0010*/ 	.short	0x0000
        /*0012*/ 	.short	0x0070
        /*0014*/ 	.byte	0x00, 0xf0, 0x01, 0x0e


	//----- nvinfo : EIATTR_SPARSE_MMA_MASK
	.align		4
.L_20:
        /*0018*/ 	.byte	0x03, 0x50
        /*001a*/ 	.short	0x0000


	//----- nvinfo : EIATTR_MAXREG_COUNT
	.align		4
        /*001c*/ 	.byte	0x03, 0x1b
        /*001e*/ 	.short	0x00ff


	//----- nvinfo : EIATTR_NUM_BARRIERS
	.align		4
        /*0020*/ 	.byte	0x02, 0x4c
        /*0022*/ 	.byte	0x01
	.zero		1


	//----- nvinfo : EIATTR_MERCURY_ISA_VERSION
	.align		4
        /*0024*/ 	.byte	0x03, 0x5f
        /*0026*/ 	.short	0x0101


	//----- nvinfo : EIATTR_COOP_GROUP_MASK_REGIDS
	.align		4
        /*0028*/ 	.byte	0x04, 0x29
        /*002a*/ 	.short	(.L_22 - .L_21)


	//   ....[0]....
.L_21:
        /*002c*/ 	.word	0xffffffff


	//   ....[1]....
        /*0030*/ 	.word	0xffffffff


	//   ....[2]....
        /*0034*/ 	.word	0xffffffff


	//----- nvinfo : EIATTR_COOP_GROUP_INSTR_OFFSETS
	.align		4
.L_22:
        /*0038*/ 	.byte	0x04, 0x28
        /*003a*/ 	.short	(.L_24 - .L_23)


	//   ....[0]....
.L_23:
        /*003c*/ 	.word	0x00000060


	//   ....[1]....
        /*0040*/ 	.word	0x00000070


	//   ....[2]....
        /*0044*/ 	.word	0x00000130


	//----- nvinfo : EIATTR_MBARRIER_INSTR_OFFSETS
	.align		4
.L_24:
        /*0048*/ 	.byte	0x04, 0x39
        /*004a*/ 	.short	(.L_26 - .L_25)


	//   ....[0]....
.L_25:
        /*004c*/ 	.word	0x00000270
        /*0050*/ 	.word	0x000000ff
        /*0054*/ 	.word	0x00038000
        /*0058*/ 	.short	0x0100
        /*005a*/ 	.byte	0x08
	.zero		1


	//   ....[1]....
        /*005c*/ 	.word	0x00000280
        /*0060*/ 	.word	0x000000ff
        /*0064*/ 	.word	0x00038070
        /*0068*/ 	.short	0x0100
        /*006a*/ 	.byte	0x08
	.zero		1


	//   ....[2]....
        /*006c*/ 	.word	0x00000290
        /*0070*/ 	.word	0x000000ff
        /*0074*/ 	.word	0x00038008
        /*0078*/ 	.short	0x0100
        /*007a*/ 	.byte	0x08
	.zero		1


	//   ....[3]....
        /*007c*/ 	.word	0x000002a0
        /*0080*/ 	.word	0x000000ff
        /*0084*/ 	.word	0x00038078
        /*0088*/ 	.short	0x0100
        /*008a*/ 	.byte	0x08
	.zero		1


	//   ....[4]....
        /*008c*/ 	.word	0x000002b0
        /*0090*/ 	.word	0x000000ff
        /*0094*/ 	.word	0x00038010
        /*0098*/ 	.short	0x0100
        /*009a*/ 	.byte	0x08
	.zero		1


	//   ....[5]....
        /*009c*/ 	.word	0x000002c0
        /*00a0*/ 	.word	0x000000ff
        /*00a4*/ 	.word	0x00038080
        /*00a8*/ 	.short	0x0100
        /*00aa*/ 	.byte	0x08
	.zero		1


	//   ....[6]....
        /*00ac*/ 	.word	0x000002d0
        /*00b0*/ 	.word	0x000000ff
        /*00b4*/ 	.word	0x00038018
        /*00b8*/ 	.short	0x0100
        /*00ba*/ 	.byte	0x08
	.zero		1


	//   ....[7]....
        /*00bc*/ 	.word	0x000002e0
        /*00c0*/ 	.word	0x000000ff
        /*00c4*/ 	.word	0x00038088
        /*00c8*/ 	.short	0x0100
        /*00ca*/ 	.byte	0x08
	.zero		1


	//   ....[8]....
        /*00cc*/ 	.word	0x000002f0
        /*00d0*/ 	.word	0x000000ff
        /*00d4*/ 	.word	0x00038020
        /*00d8*/ 	.short	0x0100
        /*00da*/ 	.byte	0x08
	.zero		1


	//   ....[9]....
        /*00dc*/ 	.word	0x00000300
        /*00e0*/ 	.word	0x000000ff
        /*00e4*/ 	.word	0x00038090
        /*00e8*/ 	.short	0x0100
        /*00ea*/ 	.byte	0x08
	.zero		1


	//   ....[10]....
        /*00ec*/ 	.word	0x00000310
        /*00f0*/ 	.word	0x000000ff
        /*00f4*/ 	.word	0x00038028
        /*00f8*/ 	.short	0x0100
        /*00fa*/ 	.byte	0x08
	.zero		1


	//   ....[11]....
        /*00fc*/ 	.word	0x00000320
        /*0100*/ 	.word	0x000000ff
        /*0104*/ 	.word	0x00038098
        /*0108*/ 	.short	0x0100
        /*010a*/ 	.byte	0x08
	.zero		1


	//   ....[12]....
        /*010c*/ 	.word	0x00000330
        /*0110*/ 	.word	0x000000ff
        /*0114*/ 	.word	0x00038030
        /*0118*/ 	.short	0x0100
        /*011a*/ 	.byte	0x08
	.zero		1


	//   ....[13]....
        /*011c*/ 	.word	0x00000340
        /*0120*/ 	.word	0x000000ff
        /*0124*/ 	.word	0x000380a0
        /*0128*/ 	.short	0x0100
        /*012a*/ 	.byte	0x08
	.zero		1


	//   ....[14]....
        /*012c*/ 	.word	0x00000350
        /*0130*/ 	.word	0x000000ff
        /*0134*/ 	.word	0x00038038
        /*0138*/ 	.short	0x0100
        /*013a*/ 	.byte	0x08
	.zero		1


	//   ....[15]....
        /*013c*/ 	.word	0x00000360
        /*0140*/ 	.word	0x000000ff
        /*0144*/ 	.word	0x000380a8
        /*0148*/ 	.short	0x0100
        /*014a*/ 	.byte	0x08
	.zero		1


	//   ....[16]....
        /*014c*/ 	.word	0x00000370
        /*0150*/ 	.word	0x000000ff
        /*0154*/ 	.word	0x00038040
        /*0158*/ 	.short	0x0100
        /*015a*/ 	.byte	0x08
	.zero		1


	//   ....[17]....
        /*015c*/ 	.word	0x00000380
        /*0160*/ 	.word	0x000000ff
        /*0164*/ 	.word	0x000380b0
        /*0168*/ 	.short	0x0100
        /*016a*/ 	.byte	0x08
	.zero		1


	//   ....[18]....
        /*016c*/ 	.word	0x00000390
        /*0170*/ 	.word	0x000000ff
        /*0174*/ 	.word	0x00038048
        /*0178*/ 	.short	0x0100
        /*017a*/ 	.byte	0x08
	.zero		1


	//   ....[19]....
        /*017c*/ 	.word	0x000003a0
        /*0180*/ 	.word	0x000000ff
        /*0184*/ 	.word	0x000380b8
        /*0188*/ 	.short	0x0100
        /*018a*/ 	.byte	0x08
	.zero		1


	//   ....[20]....
        /*018c*/ 	.word	0x000003b0
        /*0190*/ 	.word	0x000000ff
        /*0194*/ 	.word	0x00038050
        /*0198*/ 	.short	0x0100
        /*019a*/ 	.byte	0x08
	.zero		1


	//   ....[21]....
        /*019c*/ 	.word	0x000003c0
        /*01a0*/ 	.word	0x000000ff
        /*01a4*/ 	.word	0x000380c0
        /*01a8*/ 	.short	0x0100
        /*01aa*/ 	.byte	0x08
	.zero		1


	//   ....[22]....
        /*01ac*/ 	.word	0x000003d0
        /*01b0*/ 	.word	0x000000ff
        /*01b4*/ 	.word	0x00038058
        /*01b8*/ 	.short	0x0100
        /*01ba*/ 	.byte	0x08
	.zero		1


	//   ....[23]....
        /*01bc*/ 	.word	0x000003e0
        /*01c0*/ 	.word	0x000000ff
        /*01c4*/ 	.word	0x000380c8
        /*01c8*/ 	.short	0x0100
        /*01ca*/ 	.byte	0x08
	.zero		1


	//   ....[24]....
        /*01cc*/ 	.word	0x000003f0
        /*01d0*/ 	.word	0x000000ff
        /*01d4*/ 	.word	0x00038060
        /*01d8*/ 	.short	0x0100
        /*01da*/ 	.byte	0x08
	.zero		1


	//   ....[25]....
        /*01dc*/ 	.word	0x00000400
        /*01e0*/ 	.word	0x000000ff
        /*01e4*/ 	.word	0x000380d0
        /*01e8*/ 	.short	0x0100
        /*01ea*/ 	.byte	0x08
	.zero		1


	//   ....[26]....
        /*01ec*/ 	.word	0x00000410
        /*01f0*/ 	.word	0x000000ff
        /*01f4*/ 	.word	0x00038068
        /*01f8*/ 	.short	0x0100
        /*01fa*/ 	.byte	0x08
	.zero		1


	//   ....[27]....
        /*01fc*/ 	.word	0x00000420
        /*0200*/ 	.word	0x000000ff
        /*0204*/ 	.word	0x000380d8
        /*0208*/ 	.short	0x0100
        /*020a*/ 	.byte	0x08
	.zero		1


	//   ....[28]....
        /*020c*/ 	.word	0x00000cd0
        /*0210*/ 	.word	0x00000004
        /*0214*/ 	.word	0x00038000
        /*0218*/ 	.short	0x010a
        /*021a*/ 	.byte	0x3f
	.zero		1


	//   ....[29]....
        /*021c*/ 	.word	0x00001030
        /*0220*/ 	.word	0x00000006
        /*0224*/ 	.word	0x00038000
        /*0228*/ 	.short	0x010a
        /*022a*/ 	.byte	0x3f
	.zero		1


	//   ....[30]....
        /*022c*/ 	.word	0x00001210
        /*0230*/ 	.word	0x000000ff
        /*0234*/ 	.word	0x00000000
        /*0238*/ 	.short	0x0101
        /*023a*/ 	.byte	0x06
	.zero		1


	//   ....[31]....
        /*023c*/ 	.word	0x00001410
        /*0240*/ 	.word	0x00000004
        /*0244*/ 	.word	0x00000000
        /*0248*/ 	.short	0x0101
        /*024a*/ 	.byte	0x3f
	.zero		1


	//   ....[32]....
        /*024c*/ 	.word	0x00009190
        /*0250*/ 	.word	0x0000000c
        /*0254*/ 	.word	0x00038070
        /*0258*/ 	.short	0x010a
        /*025a*/ 	.byte	0x3f
	.zero		1


	//   ....[33]....
        /*025c*/ 	.word	0x00009860
        /*0260*/ 	.word	0x00000000
        /*0264*/ 	.word	0x00000000
        /*0268*/ 	.short	0x010a
        /*026a*/ 	.byte	0x3f
	.zero		1


	//   ....[34]....
        /*026c*/ 	.word	0x00009910
        /*0270*/ 	.word	0x00000000
        /*0274*/ 	.word	0x00000000
        /*0278*/ 	.short	0x010a
        /*027a*/ 	.byte	0x3f
	.zero		1


	//   ....[35]....
        /*027c*/ 	.word	0x000099c0
        /*0280*/ 	.word	0x00000000
        /*0284*/ 	.word	0x00000000
        /*0288*/ 	.short	0x010a
        /*028a*/ 	.byte	0x3f
	.zero		1


	//   ....[36]....
        /*028c*/ 	.word	0x00009a70
        /*0290*/ 	.word	0x00000000
        /*0294*/ 	.word	0x00000000
        /*0298*/ 	.short	0x010a
        /*029a*/ 	.byte	0x3f
	.zero		1


	//   ....[37]....
        /*029c*/ 	.word	0x00009b20
        /*02a0*/ 	.word	0x00000000
        /*02a4*/ 	.word	0x00000000
        /*02a8*/ 	.short	0x010a
        /*02aa*/ 	.byte	0x3f
	.zero		1


	//   ....[38]....
        /*02ac*/ 	.word	0x00009bd0
        /*02b0*/ 	.word	0x00000000
        /*02b4*/ 	.word	0x00000000
        /*02b8*/ 	.short	0x010a
        /*02ba*/ 	.byte	0x3f
	.zero		1


	//   ....[39]....
        /*02bc*/ 	.word	0x00009c80
        /*02c0*/ 	.word	0x00000000
        /*02c4*/ 	.word	0x00000000
        /*02c8*/ 	.short	0x010a
        /*02ca*/ 	.byte	0x3f
	.zero		1


	//   ....[40]....
        /*02cc*/ 	.word	0x00009d30
        /*02d0*/ 	.word	0x00000000
        /*02d4*/ 	.word	0x00000000
        /*02d8*/ 	.short	0x010a
        /*02da*/ 	.byte	0x3f
	.zero		1


	//   ....[41]....
        /*02dc*/ 	.word	0x00009de0
        /*02e0*/ 	.word	0x00000000
        /*02e4*/ 	.word	0x00000000
        /*02e8*/ 	.short	0x010a
        /*02ea*/ 	.byte	0x3f
	.zero		1


	//   ....[42]....
        /*02ec*/ 	.word	0x00009e90
        /*02f0*/ 	.word	0x00000000
        /*02f4*/ 	.word	0x00000000
        /*02f8*/ 	.short	0x010a
        /*02fa*/ 	.byte	0x3f
	.zero		1


	//   ....[43]....
        /*02fc*/ 	.word	0x00009f40
        /*0300*/ 	.word	0x00000000
        /*0304*/ 	.word	0x00000000
        /*0308*/ 	.short	0x010a
        /*030a*/ 	.byte	0x3f
	.zero		1


	//   ....[44]....
        /*030c*/ 	.word	0x00009ff0
        /*0310*/ 	.word	0x00000000
        /*0314*/ 	.word	0x00000000
        /*0318*/ 	.short	0x010a
        /*031a*/ 	.byte	0x3f
	.zero		1


	//   ....[45]....
        /*031c*/ 	.word	0x0000a0a0
        /*0320*/ 	.word	0x00000000
        /*0324*/ 	.word	0x00000000
        /*0328*/ 	.short	0x010a
        /*032a*/ 	.byte	0x3f
	.zero		1


	//   ....[46]....
        /*032c*/ 	.word	0x0000a150
        /*0330*/ 	.word	0x00000002
        /*0334*/ 	.word	0x00000000
        /*0338*/ 	.short	0x010a
        /*033a*/ 	.byte	0x3f
	.zero		1


	//----- nvinfo : EIATTR_NUM_MBARRIERS
	.align		4
.L_26:
        /*033c*/ 	.byte	0x03, 0x38
        /*033e*/ 	.short	0x001c


	//----- nvinfo : EIATTR_EXIT_INSTR_OFFSETS
	.align		4
        /*0340*/ 	.byte	0x04, 0x1c
        /*0342*/ 	.short	(.L_28 - .L_27)


	//   ....[0]....
.L_27:
        /*0344*/ 	.word	0x00000800


	//   ....[1]....
        /*0348*/ 	.word	0x00001560


	//   ....[2]....
        /*034c*/ 	.word	0x00006a60


	//   ....[3]....
        /*0350*/ 	.word	0x00006a90


	//   ....[4]....
        /*0354*/ 	.word	0x00008f30


	//   ....[5]....
        /*0358*/ 	.word	0x00008f60


	//   ....[6]....
        /*035c*/ 	.word	0x00008f80


	//   ....[7]....
        /*0360*/ 	.word	0x00009770


	//   ....[8]....
        /*0364*/ 	.word	0x0000a180


	//----- nvinfo : EIATTR_MAX_THREADS
	.align		4
.L_28:
        /*0368*/ 	.byte	0x04, 0x05
        /*036a*/ 	.short	(.L_30 - .L_29)
.L_29:
        /*036c*/ 	.word	0x00000100
        /*0370*/ 	.word	0x00000001
        /*0374*/ 	.word	0x00000001


	//----- nvinfo : EIATTR_CRS_STACK_SIZE
	.align		4
.L_30:
        /*0378*/ 	.byte	0x04, 0x1e
        /*037a*/ 	.short	(.L_32 - .L_31)
.L_31:
        /*037c*/ 	.word	0x00000000


	//----- nvinfo : EIATTR_CBANK_PARAM_SIZE
	.align		4
.L_32:
        /*0380*/ 	.byte	0x03, 0x19
        /*0382*/ 	.short	0x03f0


	//----- nvinfo : EIATTR_PARAM_CBANK
	.align		4
        /*0384*/ 	.byte	0x04, 0x0a
        /*0386*/ 	.short	(.L_34 - .L_33)
	.align		4
.L_33:
        /*0388*/ 	.word	index@(.nv.constant0._ZN7cutlass13device_kernelINS_4conv6kernel13ConvUniversalINS1_16ConvProblemShapeILNS1_8OperatorE0ELi2EEENS1_10collective14CollectiveConvINS1_46MainloopSm90TmaGmmaWarpSpecializedImplicitGemmILS5_0ELi14ELi2EN4cute5tupleIJNSA_1CILi1EEESD_SD_EEENS1_36KernelImplicitTmaWarpSpecializedSm90ELi1EEENSB_IJNSC_ILi128EEESH_NSB_IJNSC_ILi32EEEEEEEEENS_6half_tESL_NSA_8TiledMMAINSA_8MMA_AtomIJNSA_4SM904GMMA26MMA_64x128x16_F32F16F16_SSILNSP_5MajorE0ELSR_0ELNSP_7ScaleInE1ELSS_1EEEEEENSA_6LayoutISE_NSB_IJNSC_ILi0EEESW_SW_EEEEENSB_IJNSA_10UnderscoreESZ_SZ_EEEEENS7_6detail26Sm90ImplicitGemmTileTraitsINSA_20SM90_TMA_LOAD_IM2COLENSA_14ComposedLayoutINSA_7SwizzleILi2ELi4ELi3EEENSA_18smem_ptr_flag_bitsILi16EEENSV_INSB_IJNSB_IJNSC_ILi8EEENSC_ILi16EEEEEENSB_IJSI_SD_EEENSB_IJSD_NSC_ILi14EEEEEEEEENSB_IJNSB_IJSI_NSC_ILi256EEEEEENSB_IJSD_SW_EEENSB_IJSW_NSC_ILi4096EEEEEEEEEEEEEvEENS13_INSA_13SM90_TMA_LOADES1O_vEEEENS_8epilogue10collective6detail29Sm90TmaWarpSpecializedAdapterINS1U_15DefaultEpilogueISL_NSB_IJNSB_IJlllEEESD_SW_EEES1Z_NS1T_6thread17LinearCombinationISL_Li1EffLNS20_9ScaleType4KindE0ELNS_15FloatRoundStyleE2ESL_EENS_4gemm15EpilogueDefaultEEEEEvvEEEEvNT_6ParamsE)
        /*038c*/ 	.short	0x0210
        /*038e*/ 	.short	0x03f0


	//----- nvinfo : EIATTR_SW_WAR
	.align		4
.L_34:
        /*0390*/ 	.byte	0x04, 0x36
        /*0392*/ 	.short	(.L_36 - .L_35)
.L_35:
        /*0394*/ 	.word	0x00000008
.L_36:


//--------------------- .nv.callgraph             --------------------------
	.section	.nv.callgraph,"",@"SHT_CUDA_CALLGRAPH"
	.align	4
	.sectionentsize	8
	.align		4
        /*0000*/ 	.word	0x00000000
	.align		4
        /*0004*/ 	.word	0xffffffff
	.align		4
        /*0008*/ 	.word	0x00000000
	.align		4
        /*000c*/ 	.word	0xfffffffe
	.align		4
        /*0010*/ 	.word	0x00000000
	.align		4
        /*0014*/ 	.word	0xfffffffd
	.align		4
        /*0018*/ 	.word	0x00000000
	.align		4
        /*001c*/ 	.word	0xfffffffc


//--------------------- .nv.constant4             --------------------------
	.section	.nv.constant4,"a",@progbits
	.align	8
	.align		8
.nv.constant4:
        /*0000*/ 	.dword	_ZN39_INTERNAL_6f9c3dde_4_k_cu_8ca1c741_33054cuda3std3__45__cpo5beginE
	.align		8
        /*0008*/ 	.dword	_ZN39_INTERNAL_6f9c3dde_4_k_cu_8ca1c741_33054cuda3std3__45__cpo3endE
	.align		8
        /*0010*/ 	.dword	_ZN39_INTERNAL_6f9c3dde_4_k_cu_8ca1c741_33054cuda3std3__45__cpo6cbeginE
	.align		8
        /*0018*/ 	.dword	_ZN39_INTERNAL_6f9c3dde_4_k_cu_8ca1c741_33054cuda3std3__45__cpo4cendE
	.align		8
        /*0020*/ 	.dword	_ZN39_INTERNAL_6f9c3dde_4_k_cu_8ca1c741_33054cuda3std3__441_GLOBAL__N__6f9c3dde_4_k_cu_8ca1c741_33056ignoreE
	.align		8
        /*0028*/ 	.dword	_ZN39_INTERNAL_6f9c3dde_4_k_cu_8ca1c741_33054cuda3std3__419piecewise_constructE
	.align		8
        /*0030*/ 	.dword	_ZN39_INTERNAL_6f9c3dde_4_k_cu_8ca1c741_33054cuda3std3__48in_placeE
	.align		8
        /*0038*/ 	.dword	_ZN39_INTERNAL_6f9c3dde_4_k_cu_8ca1c741_33054cuda3std6ranges3__45__cpo4swapE
	.align		8
        /*0040*/ 	.dword	_ZN39_INTERNAL_6f9c3dde_4_k_cu_8ca1c741_33054cuda3std6ranges3__45__cpo9iter_moveE
	.align		8
        /*0048*/ 	.dword	_ZN39_INTERNAL_6f9c3dde_4_k_cu_8ca1c741_33054cute7productE
	.align		8
        /*0050*/ 	.dword	_ZN39_INTERNAL_6f9c3dde_4_k_cu_8ca1c741_33054cute1_E


//--------------------- .text._ZN7cutlass13device_kernelINS_4conv6kernel13ConvUniversalINS1_16ConvProblemShapeILNS1_8OperatorE0ELi2EEENS1_10collective14CollectiveConvINS1_46MainloopSm90TmaGmmaWarpSpecializedImplicitGemmILS5_0ELi14ELi2EN4cute5tupleIJNSA_1CILi1EEESD_SD_EEENS1_36KernelImplicitTmaWarpSpecializedSm90ELi1EEENSB_IJNSC_ILi128EEESH_NSB_IJNSC_ILi32EEEEEEEEENS_6half_tESL_NSA_8TiledMMAINSA_8MMA_AtomIJNSA_4SM904GMMA26MMA_64x128x16_F32F16F16_SSILNSP_5MajorE0ELSR_0ELNSP_7ScaleInE1ELSS_1EEEEEENSA_6LayoutISE_NSB_IJNSC_ILi0EEESW_SW_EEEEENSB_IJNSA_10UnderscoreESZ_SZ_EEEEENS7_6detail26Sm90ImplicitGemmTileTraitsINSA_20SM90_TMA_LOAD_IM2COLENSA_14ComposedLayoutINSA_7SwizzleILi2ELi4ELi3EEENSA_18smem_ptr_flag_bitsILi16EEENSV_INSB_IJNSB_IJNSC_ILi8EEENSC_ILi16EEEEEENSB_IJSI_SD_EEENSB_IJSD_NSC_ILi14EEEEEEEEENSB_IJNSB_IJSI_NSC_ILi256EEEEEENSB_IJSD_SW_EEENSB_IJSW_NSC_ILi4096EEEEEEEEEEEEEvEENS13_INSA_13SM90_TMA_LOADES1O_vEEEENS_8epilogue10collective6detail29Sm90TmaWarpSpecializedAdapterINS1U_15DefaultEpilogueISL_NSB_IJNSB_IJlllEEESD_SW_EEES1Z_NS1T_6thread17LinearCombinationISL_Li1EffLNS20_9ScaleType4KindE0ELNS_15FloatRoundStyleE2ESL_EENS_4gemm15EpilogueDefaultEEEEEvvEEEEvNT_6ParamsE --------------------------
	.section	.text._ZN7cutlass13device_kernelINS_4conv6kernel13ConvUniversalINS1_16ConvProblemShapeILNS1_8OperatorE0ELi2EEENS1_10collective14CollectiveConvINS1_46MainloopSm90TmaGmmaWarpSpecializedImplicitGemmILS5_0ELi14ELi2EN4cute5tupleIJNSA_1CILi1EEESD_SD_EEENS1_36KernelImplicitTmaWarpSpecializedSm90ELi1EEENSB_IJNSC_ILi128EEESH_NSB_IJNSC_ILi32EEEEEEEEENS_6half_tESL_NSA_8TiledMMAINSA_8MMA_AtomIJNSA_4SM904GMMA26MMA_64x128x16_F32F16F16_SSILNSP_5MajorE0ELSR_0ELNSP_7ScaleInE1ELSS_1EEEEEENSA_6LayoutISE_NSB_IJNSC_ILi0EEESW_SW_EEEEENSB_IJNSA_10UnderscoreESZ_SZ_EEEEENS7_6detail26Sm90ImplicitGemmTileTraitsINSA_20SM90_TMA_LOAD_IM2COLENSA_14ComposedLayoutINSA_7SwizzleILi2ELi4ELi3EEENSA_18smem_ptr_flag_bitsILi16EEENSV_INSB_IJNSB_IJNSC_ILi8EEENSC_ILi16EEEEEENSB_IJSI_SD_EEENSB_IJSD_NSC_ILi14EEEEEEEEENSB_IJNSB_IJSI_NSC_ILi256EEEEEENSB_IJSD_SW_EEENSB_IJSW_NSC_ILi4096EEEEEEEEEEEEEvEENS13_INSA_13SM90_TMA_LOADES1O_vEEEENS_8epilogue10collective6detail29Sm90TmaWarpSpecializedAdapterINS1U_15DefaultEpilogueISL_NSB_IJNSB_IJlllEEESD_SW_EEES1Z_NS1T_6thread17LinearCombinationISL_Li1EffLNS20_9ScaleType4KindE0ELNS_15FloatRoundStyleE2ESL_EENS_4gemm15EpilogueDefaultEEEEEvvEEEEvNT_6ParamsE,"ax",@progbits
	.align	128
.text._ZN7cutlass13device_kernelINS_4conv6kernel13ConvUniversalINS1_16ConvProblemShapeILNS1_8OperatorE0ELi2EEENS1_10collective14CollectiveConvINS1_46MainloopSm90TmaGmmaWarpSpecializedImplicitGemmILS5_0ELi14ELi2EN4cute5tupleIJNSA_1CILi1EEESD_SD_EEENS1_36KernelImplicitTmaWarpSpecializedSm90ELi1EEENSB_IJNSC_ILi128EEESH_NSB_IJNSC_ILi32EEEEEEEEENS_6half_tESL_NSA_8TiledMMAINSA_8MMA_AtomIJNSA_4SM904GMMA26MMA_64x128x16_F32F16F16_SSILNSP_5MajorE0ELSR_0ELNSP_7ScaleInE1ELSS_1EEEEEENSA_6LayoutISE_NSB_IJNSC_ILi0EEESW_SW_EEEEENSB_IJNSA_10UnderscoreESZ_SZ_EEEEENS7_6detail26Sm90ImplicitGemmTileTraitsINSA_20SM90_TMA_LOAD_IM2COLENSA_14ComposedLayoutINSA_7SwizzleILi2ELi4ELi3EEENSA_18smem_ptr_flag_bitsILi16EEENSV_INSB_IJNSB_IJNSC_ILi8EEENSC_ILi16EEEEEENSB_IJSI_SD_EEENSB_IJSD_NSC_ILi14EEEEEEEEENSB_IJNSB_IJSI_NSC_ILi256EEEEEENSB_IJSD_SW_EEENSB_IJSW_NSC_ILi4096EEEEEEEEEEEEEvEENS13_INSA_13SM90_TMA_LOADES1O_vEEEENS_8epilogue10collective6detail29Sm90TmaWarpSpecializedAdapterINS1U_15DefaultEpilogueISL_NSB_IJNSB_IJlllEEESD_SW_EEES1Z_NS1T_6thread17LinearCombinationISL_Li1EffLNS20_9ScaleType4KindE0ELNS_15FloatRoundStyleE2ESL_EENS_4gemm15EpilogueDefaultEEEEEvvEEEEvNT_6ParamsE:
        .type           _ZN7cutlass13device_kernelINS_4conv6kernel13ConvUniversalINS1_16ConvProblemShapeILNS1_8OperatorE0ELi2EEENS1_10collective14CollectiveConvINS1_46MainloopSm90TmaGmmaWarpSpecializedImplicitGemmILS5_0ELi14ELi2EN4cute5tupleIJNSA_1CILi1EEESD_SD_EEENS1_36KernelImplicitTmaWarpSpecializedSm90ELi1EEENSB_IJNSC_ILi128EEESH_NSB_IJNSC_ILi32EEEEEEEEENS_6half_tESL_NSA_8TiledMMAINSA_8MMA_AtomIJNSA_4SM904GMMA26MMA_64x128x16_F32F16F16_SSILNSP_5MajorE0ELSR_0ELNSP_7ScaleInE1ELSS_1EEEEEENSA_6LayoutISE_NSB_IJNSC_ILi0EEESW_SW_EEEEENSB_IJNSA_10UnderscoreESZ_SZ_EEEEENS7_6detail26Sm90ImplicitGemmTileTraitsINSA_20SM90_TMA_LOAD_IM2COLENSA_14ComposedLayoutINSA_7SwizzleILi2ELi4ELi3EEENSA_18smem_ptr_flag_bitsILi16EEENSV_INSB_IJNSB_IJNSC_ILi8EEENSC_ILi16EEEEEENSB_IJSI_SD_EEENSB_IJSD_NSC_ILi14EEEEEEEEENSB_IJNSB_IJSI_NSC_ILi256EEEEEENSB_IJSD_SW_EEENSB_IJSW_NSC_ILi4096EEEEEEEEEEEEEvEENS13_INSA_13SM90_TMA_LOADES1O_vEEEENS_8epilogue10collective6detail29Sm90TmaWarpSpecializedAdapterINS1U_15DefaultEpilogueISL_NSB_IJNSB_IJlllEEESD_SW_EEES1Z_NS1T_6thread17LinearCombinationISL_Li1EffLNS20_9ScaleType4KindE0ELNS_15FloatRoundStyleE2ESL_EENS_4gemm15EpilogueDefaultEEEEEvvEEEEvNT_6ParamsE,@function
        .size           _ZN7cutlass13device_kernelINS_4conv6kernel13ConvUniversalINS1_16ConvProblemShapeILNS1_8OperatorE0ELi2EEENS1_10collective14CollectiveConvINS1_46MainloopSm90TmaGmmaWarpSpecializedImplicitGemmILS5_0ELi14ELi2EN4cute5tupleIJNSA_1CILi1EEESD_SD_EEENS1_36KernelImplicitTmaWarpSpecializedSm90ELi1EEENSB_IJNSC_ILi128EEESH_NSB_IJNSC_ILi32EEEEEEEEENS_6half_tESL_NSA_8TiledMMAINSA_8MMA_AtomIJNSA_4SM904GMMA26MMA_64x128x16_F32F16F16_SSILNSP_5MajorE0ELSR_0ELNSP_7ScaleInE1ELSS_1EEEEEENSA_6LayoutISE_NSB_IJNSC_ILi0EEESW_SW_EEEEENSB_IJNSA_10UnderscoreESZ_SZ_EEEEENS7_6detail26Sm90ImplicitGemmTileTraitsINSA_20SM90_TMA_LOAD_IM2COLENSA_14ComposedLayoutINSA_7SwizzleILi2ELi4ELi3EEENSA_18smem_ptr_flag_bitsILi16EEENSV_INSB_IJNSB_IJNSC_ILi8EEENSC_ILi16EEEEEENSB_IJSI_SD_EEENSB_IJSD_NSC_ILi14EEEEEEEEENSB_IJNSB_IJSI_NSC_ILi256EEEEEENSB_IJSD_SW_EEENSB_IJSW_NSC_ILi4096EEEEEEEEEEEEEvEENS13_INSA_13SM90_TMA_LOADES1O_vEEEENS_8epilogue10collective6detail29Sm90TmaWarpSpecializedAdapterINS1U_15DefaultEpilogueISL_NSB_IJNSB_IJlllEEESD_SW_EEES1Z_NS1T_6thread17LinearCombinationISL_Li1EffLNS20_9ScaleType4KindE0ELNS_15FloatRoundStyleE2ESL_EENS_4gemm15EpilogueDefaultEEEEEvvEEEEvNT_6ParamsE,(.L_x_296 - _ZN7cutlass13device_kernelINS_4conv6kernel13ConvUniversalINS1_16ConvProblemShapeILNS1_8OperatorE0ELi2EEENS1_10collective14CollectiveConvINS1_46MainloopSm90TmaGmmaWarpSpecializedImplicitGemmILS5_0ELi14ELi2EN4cute5tupleIJNSA_1CILi1EEESD_SD_EEENS1_36KernelImplicitTmaWarpSpecializedSm90ELi1EEENSB_IJNSC_ILi128EEESH_NSB_IJNSC_ILi32EEEEEEEEENS_6half_tESL_NSA_8TiledMMAINSA_8MMA_AtomIJNSA_4SM904GMMA26MMA_64x128x16_F32F16F16_SSILNSP_5MajorE0ELSR_0ELNSP_7ScaleInE1ELSS_1EEEEEENSA_6LayoutISE_NSB_IJNSC_ILi0EEESW_SW_EEEEENSB_IJNSA_10UnderscoreESZ_SZ_EEEEENS7_6detail26Sm90ImplicitGemmTileTraitsINSA_20SM90_TMA_LOAD_IM2COLENSA_14ComposedLayoutINSA_7SwizzleILi2ELi4ELi3EEENSA_18smem_ptr_flag_bitsILi16EEENSV_INSB_IJNSB_IJNSC_ILi8EEENSC_ILi16EEEEEENSB_IJSI_SD_EEENSB_IJSD_NSC_ILi14EEEEEEEEENSB_IJNSB_IJSI_NSC_ILi256EEEEEENSB_IJSD_SW_EEENSB_IJSW_NSC_ILi4096EEEEEEEEEEEEEvEENS13_INSA_13SM90_TMA_LOADES1O_vEEEENS_8epilogue10collective6detail29Sm90TmaWarpSpecializedAdapterINS1U_15DefaultEpilogueISL_NSB_IJNSB_IJlllEEESD_SW_EEES1Z_NS1T_6thread17LinearCombinationISL_Li1EffLNS20_9ScaleType4KindE0ELNS_15FloatRoundStyleE2ESL_EENS_4gemm15EpilogueDefaultEEEEEvvEEEEvNT_6ParamsE)
        .other          _ZN7cutlass13device_kernelINS_4conv6kernel13ConvUniversalINS1_16ConvProblemShapeILNS1_8OperatorE0ELi2EEENS1_10collective14CollectiveConvINS1_46MainloopSm90TmaGmmaWarpSpecializedImplicitGemmILS5_0ELi14ELi2EN4cute5tupleIJNSA_1CILi1EEESD_SD_EEENS1_36KernelImplicitTmaWarpSpecializedSm90ELi1EEENSB_IJNSC_ILi128EEESH_NSB_IJNSC_ILi32EEEEEEEEENS_6half_tESL_NSA_8TiledMMAINSA_8MMA_AtomIJNSA_4SM904GMMA26MMA_64x128x16_F32F16F16_SSILNSP_5MajorE0ELSR_0ELNSP_7ScaleInE1ELSS_1EEEEEENSA_6LayoutISE_NSB_IJNSC_ILi0EEESW_SW_EEEEENSB_IJNSA_10UnderscoreESZ_SZ_EEEEENS7_6detail26Sm90ImplicitGemmTileTraitsINSA_20SM90_TMA_LOAD_IM2COLENSA_14ComposedLayoutINSA_7SwizzleILi2ELi4ELi3EEENSA_18smem_ptr_flag_bitsILi16EEENSV_INSB_IJNSB_IJNSC_ILi8EEENSC_ILi16EEEEEENSB_IJSI_SD_EEENSB_IJSD_NSC_ILi14EEEEEEEEENSB_IJNSB_IJSI_NSC_ILi256EEEEEENSB_IJSD_SW_EEENSB_IJSW_NSC_ILi4096EEEEEEEEEEEEEvEENS13_INSA_13SM90_TMA_LOADES1O_vEEEENS_8epilogue10collective6detail29Sm90TmaWarpSpecializedAdapterINS1U_15DefaultEpilogueISL_NSB_IJNSB_IJlllEEESD_SW_EEES1Z_NS1T_6thread17LinearCombinationISL_Li1EffLNS20_9ScaleType4KindE0ELNS_15FloatRoundStyleE2ESL_EENS_4gemm15EpilogueDefaultEEEEEvvEEEEvNT_6ParamsE,@"STO_CUDA_ENTRY STV_DEFAULT"
_ZN7cutlass13device_kernelINS_4conv6kernel13ConvUniversalINS1_16ConvProblemShapeILNS1_8OperatorE0ELi2EEENS1_10collective14CollectiveConvINS1_46MainloopSm90TmaGmmaWarpSpecializedImplicitGemmILS5_0ELi14ELi2EN4cute5tupleIJNSA_1CILi1EEESD_SD_EEENS1_36KernelImplicitTmaWarpSpecializedSm90ELi1EEENSB_IJNSC_ILi128EEESH_NSB_IJNSC_ILi32EEEEEEEEENS_6half_tESL_NSA_8TiledMMAINSA_8MMA_AtomIJNSA_4SM904GMMA26MMA_64x128x16_F32F16F16_SSILNSP_5MajorE0ELSR_0ELNSP_7ScaleInE1ELSS_1EEEEEENSA_6LayoutISE_NSB_IJNSC_ILi0EEESW_SW_EEEEENSB_IJNSA_10UnderscoreESZ_SZ_EEEEENS7_6detail26Sm90ImplicitGemmTileTraitsINSA_20SM90_TMA_LOAD_IM2COLENSA_14ComposedLayoutINSA_7SwizzleILi2ELi4ELi3EEENSA_18smem_ptr_flag_bitsILi16EEENSV_INSB_IJNSB_IJNSC_ILi8EEENSC_ILi16EEEEEENSB_IJSI_SD_EEENSB_IJSD_NSC_ILi14EEEEEEEEENSB_IJNSB_IJSI_NSC_ILi256EEEEEENSB_IJSD_SW_EEENSB_IJSW_NSC_ILi4096EEEEEEEEEEEEEvEENS13_INSA_13SM90_TMA_LOADES1O_vEEEENS_8epilogue10collective6detail29Sm90TmaWarpSpecializedAdapterINS1U_15DefaultEpilogueISL_NSB_IJNSB_IJlllEEESD_SW_EEES1Z_NS1T_6thread17LinearCombinationISL_Li1EffLNS20_9ScaleType4KindE0ELNS_15FloatRoundStyleE2ESL_EENS_4gemm15EpilogueDefaultEEEEEvvEEEEvNT_6ParamsE:
[----:B------:R-:W-:Y:S01]  /*0000*/  LDC R1, c[0x0][0x28] ;  /* 0x00000a00ff017b82 */ /* 0x000fe20000000800 */
[----:B------:R-:W0:Y:S01]  /*0010*/  S2R R6, SR_TID.X ;  /* 0x0000000000067919 */ /* 0x000e220000002100 */
[----:B------:R-:W-:Y:S01]  /*0020*/  ELECT P0, URZ, PT ;  /* 0x00000000003f782f */ /* 0x000fe20003800000 */
[----:B------:R-:W-:Y:S01]  /*0030*/  BSSY B0, `(.L_x_0) ;  /* 0x000000f000007945 */ /* 0x000fe20003800000 */
[--C-:B0-----:R-:W-:Y:S02]  /*0040*/  SHF.R.U32.HI R0, RZ, 0x5, R6.reuse ;  /* 0x00000005ff007819 */ /* 0x101fe40000011606 */
[----:B------:R-:W-:-:S03]  /*0050*/  SHF.R.U32.HI R3, RZ, 0x7, R6 ;  /* 0x00000007ff037819 */ /* 0x000fc60000011606 */
[----:B------:R-:W0:Y:S04]  /*0060*/  SHFL.IDX PT, R2, R0, RZ, 0x1f ;  /* 0x00001fff00027589 */ /* 0x000e2800000e0000 */
[----:B------:R1:W2:Y:S01]  /*0070*/  SHFL.IDX PT, R5, R3, RZ, 0x1f ;  /* 0x00001fff03057589 */ /* 0x0002a200000e0000 */
[----:B0-----:R-:W-:-:S13]  /*0080*/  ISETP.NE.OR P0, PT, R2, RZ, !P0 ;  /* 0x000000ff0200720c */ /* 0x001fda0004705670 */
[----:B-12---:R-:W-:Y:S05]  /*0090*/  @P0 BRA `(.L_x_1) ;  /* 0x0000000000200947 */ /* 0x006fea0003800000 */
[----:B------:R-:W-:Y:S02]  /*00a0*/  ULDC.64 UR4, c[0x0][0x198] ;  /* 0x0000660000047ab9 */ /* 0x000fe40000000a00 */
[----:B------:R-:W-:Y:S02]  /*00b0*/  UIADD3 UR6, UP0, UR4, 0xf0, URZ ;  /* 0x000000f004067890 */ /* 0x000fe4000ff1e03f */
[----:B------:R-:W-:Y:S02]  /*00c0*/  UIADD3 UR4, UP1, UR4, 0x1f0, URZ ;  /* 0x000001f004047890 */ /* 0x000fe4000ff3e03f */
[----:B------:R-:W-:Y:S02]  /*00d0*/  UIADD3.X UR7, URZ, UR5, URZ, UP0, !UPT ;  /* 0x000000053f077290 */ /* 0x000fe400087fe43f */
[----:B------:R-:W-:-:S07]  /*00e0*/  UIADD3.X UR5, URZ, UR5, URZ, UP1, !UPT ;  /* 0x000000053f057290 */ /* 0x000fce0008ffe43f */
[----:B------:R0:W-:Y:S02]  /*00f0*/  UTMACCTL.PF [UR6] ;  /* 0x00000000060079b9 */ /* 0x0001e40008040000 */
[----:B------:R0:W-:Y:S02]  /*0100*/  UTMACCTL.PF [UR4] ;  /* 0x00000000040079b9 */ /* 0x0001e40008040000 */
[----:B0-----:R-:W-:Y:S01]  /*0110*/  NOP ;  /* 0x0000000000007918 */ /* 0x001fe20000000000 */
.L_x_1:
[----:B------:R-:W-:Y:S05]  /*0120*/  BSYNC B0 ;  /* 0x0000000000007941 */ /* 0x000fea0003800000 */
.L_x_0:
[----:B------:R-:W0:Y:S01]  /*0130*/  SHFL.IDX PT, R0, R0, RZ, 0x1f ;  /* 0x00001fff00007589 */ /* 0x000e2200000e0000 */
[----:B------:R-:W-:-:S04]  /*0140*/  SHF.R.S32.HI R3, RZ, 0x1f, R2 ;  /* 0x0000001fff037819 */ /* 0x000fc80000011402 */
[----:B------:R-:W-:Y:S02]  /*0150*/  LEA.HI R3, R3, R2, RZ, 0x2 ;  /* 0x0000000203037211 */ /* 0x000fe400078f10ff */
[----:B0-----:R-:W-:-:S13]  /*0160*/  ISETP.NE.AND P0, PT, R0, RZ, PT ;  /* 0x000000ff0000720c */ /* 0x001fda0003f05270 */
[----:B------:R-:W-:Y:S05]  /*0170*/  @P0 BRA `(.L_x_2) ;  /* 0x0000000000b40947 */ /* 0x000fea0003800000 */
[----:B------:R-:W-:Y:S01]  /*0180*/  ELECT P0, URZ, PT ;  /* 0x00000000003f782f */ /* 0x000fe20003800000 */
[----:B------:R-:W-:-:S12]  /*0190*/  BSSY B0, `(.L_x_2) ;  /* 0x000002b000007945 */ /* 0x000fd80003800000 */
[----:B------:R-:W-:Y:S05]  /*01a0*/  @!P0 BRA `(.L_x_3) ;  /* 0x0000000000a48947 */ /* 0x000fea0003800000 */
[----:B------:R-:W0:Y:S01]  /*01b0*/  S2UR UR8, SR_CgaCtaId ;  /* 0x00000000000879c3 */ /* 0x000e220000008800 */
[----:B------:R-:W-:Y:S01]  /*01c0*/  UMOV UR4, 0x400 ;  /* 0x0000040000047882 */ /* 0x000fe20000000000 */
[----:B------:R-:W-:Y:S01]  /*01d0*/  UMOV UR5, 0x1 ;  /* 0x0000000100057882 */ /* 0x000fe20000000000 */
[----:B------:R-:W-:Y:S02]  /*01e0*/  UMOV UR6, 0x80 ;  /* 0x0000008000067882 */ /* 0x000fe40000000000 */
[----:B------:R-:W-:-:S04]  /*01f0*/  UIADD3 UR6, -UR6, 0x100000, URZ ;  /* 0x0010000006067890 */ /* 0x000fc8000fffe13f */
[----:B------:R-:W-:Y:S02]  /*0200*/  USHF.L.U32 UR7, UR6, 0xb, URZ ;  /* 0x0000000b06077899 */ /* 0x000fe4000800063f */
[----:B------:R-:W-:Y:S02]  /*0210*/  USHF.L.U32 UR6, UR6, 0x1, URZ ;  /* 0x0000000106067899 */ /* 0x000fe4000800063f */
[----:B0-----:R-:W-:Y:S02]  /*0220*/  ULEA UR8, UR8, UR4, 0x18 ;  /* 0x0000000408087291 */ /* 0x001fe4000f8ec03f */
[----:B------:R-:W-:-:S04]  /*0230*/  UIADD3 UR4, -UR5, 0x100000, URZ ;  /* 0x0010000005047890 */ /* 0x000fc8000fffe13f */
[----:B------:R-:W-:Y:S02]  /*0240*/  USHF.L.U32 UR5, UR4, 0xb, URZ ;  /* 0x0000000b04057899 */ /* 0x000fe4000800063f */
[----:B------:R-:W-:Y:S01]  /*0250*/  USHF.L.U32 UR4, UR4, 0x1, URZ ;  /* 0x0000000104047899 */ /* 0x000fe2000800063f */
[----:B------:R-:W0:Y:S11]  /*0260*/  FENCE.VIEW.ASYNC.S ;  /* 0x00000000000073c6 */ /* 0x000e360000000000 */
[----:B0-----:R0:W1:Y:S01]  /*0270*/  SYNCS.EXCH.64 URZ, [UR8+0x38000], UR4 ;  /* 0x03800004083f75b2 */ /* 0x0010620008000100 */
[----:B------:R0:W2:Y:S01]  /*0280*/  SYNCS.EXCH.64 URZ, [UR8+0x38070], UR6 ;  /* 0x03807006083f75b2 */ /* 0x0000a20008000100 */
[----:B------:R0:W3:Y:S01]  /*0290*/  SYNCS.EXCH.64 URZ, [UR8+0x38008], UR4 ;  /* 0x03800804083f75b2 */ /* 0x0000e20008000100 */
[----:B------:R0:W4:Y:S01]  /*02a0*/  SYNCS.EXCH.64 URZ, [UR8+0x38078], UR6 ;  /* 0x03807806083f75b2 */ /* 0x0001220008000100 */
[----:B------:R0:W0:Y:S01]  /*02b0*/  SYNCS.EXCH.64 URZ, [UR8+0x38010], UR4 ;  /* 0x03801004083f75b2 */ /* 0x0000220008000100 */
        /* <DEDUP_REMOVED lines=23> */
[----:B-1234-:R-:W-:Y:S01]  /*0430*/  NOP ;  /* 0x0000000000007918 */ /* 0x01efe20000000000 */
.L_x_3:
[----:B0-----:R-:W-:Y:S05]  /*0440*/  BSYNC B0 ;  /* 0x0000000000007941 */ /* 0x001fea0003800000 */
.L_x_2:
[----:B------:R-:W-:Y:S01]  /*0450*/  ULDC.64 UR4, c[0x0][0x598] ;  /* 0x0001660000047ab9 */ /* 0x000fe20000000a00 */
[----:B------:R-:W-:Y:S01]  /*0460*/  LOP3.LUT R3, R3, 0xfffffffc, RZ, 0xc0, !PT ;  /* 0xfffffffc03037812 */ /* 0x000fe200078ec0ff */
[----:B------:R-:W-:Y:S01]  /*0470*/  NOP ;  /* 0x0000000000007918 */ /* 0x000fe20000000000 */
[----:B------:R-:W-:Y:S01]  /*0480*/  ISETP.NE.U32.AND P0, PT, RZ, UR4, PT ;  /* 0x00000004ff007c0c */ /* 0x000fe2000bf05070 */
[----:B------:R-:W-:Y:S01]  /*0490*/  NOP ;  /* 0x0000000000007918 */ /* 0x000fe20000000000 */
[----:B------:R-:W-:Y:S01]  /*04a0*/  BAR.SYNC.DEFER_BLOCKING 0x0 ;  /* 0x0000000000007b1d */ /* 0x000fe20000010000 */
[----:B------:R-:W-:Y:S01]  /*04b0*/  IMAD.IADD R4, R2, 0x1, -R3 ;  /* 0x0000000102047824 */ /* 0x000fe200078e0a03 */
[----:B------:R-:W-:Y:S02]  /*04c0*/  ISETP.NE.AND.EX P0, PT, RZ, UR5, PT, P0 ;  /* 0x00000005ff007c0c */ /* 0x000fe4000bf05300 */
[C---:B------:R-:W-:Y:S02]  /*04d0*/  ISETP.NE.AND P2, PT, R5.reuse, 0x1, PT ;  /* 0x000000010500780c */ /* 0x040fe40003f45270 */
[----:B------:R-:W-:Y:S01]  /*04e0*/  LOP3.LUT P1, RZ, R5, R4, RZ, 0xfc, !PT ;  /* 0x0000000405ff7212 */ /* 0x000fe2000782fcff */
[----:B------:R-:W-:-:S03]  /*04f0*/  ULDC.64 UR12, c[0x0][0x208] ;  /* 0x00008200000c7ab9 */ /* 0x000fc60000000a00 */
[----:B------:R-:W-:-:S04]  /*0500*/  SEL R0, RZ, 0x1, P1 ;  /* 0x00000001ff007807 */ /* 0x000fc80000800000 */
[----:B------:R-:W-:Y:S01]  /*0510*/  SEL R0, R0, 0x2, P2 ;  /* 0x0000000200007807 */ /* 0x000fe20001000000 */
[----:B------:R-:W-:Y:S06]  /*0520*/  @!P0 BRA `(.L_x_4) ;  /* 0x00000000001c8947 */ /* 0x000fec0003800000 */
[----:B------:R-:W0:Y:S02]  /*0530*/  LDC.64 R2, c[0x0][0x598] ;  /* 0x00016600ff027b82 */ /* 0x000e240000000a00 */
[----:B0-----:R-:W2:Y:S02]  /*0540*/  LDG.E.64 R2, desc[UR12][R2.64] ;  /* 0x0000000c02027981 */ /* 0x001ea4000c1e1b00 */
[----:B--2---:R-:W-:-:S04]  /*0550*/  ISETP.NE.U32.AND P0, PT, R2, RZ, PT ;  /* 0x000000ff0200720c */ /* 0x004fc80003f05070 */
[----:B------:R-:W-:-:S13]  /*0560*/  ISETP.NE.AND.EX P0, PT, R3, RZ, PT, P0 ;  /* 0x000000ff0300720c */ /* 0x000fda0003f05300 */
[----:B------:R-:W-:Y:S05]  /*0570*/  @!P0 BRA `(.L_x_4) ;  /* 0x0000000000088947 */ /* 0x000fea0003800000 */
[----:B------:R2:W5:Y:S01]  /*0580*/  LD.E R8, desc[UR12][R2.64] ;  /* 0x0000000c02087980 */ /* 0x000562000c101900 */
[----:B------:R-:W-:Y:S05]  /*0590*/  BRA `(.L_x_5) ;  /* 0x0000000000207947 */ /* 0x000fea0003800000 */
.L_x_4:
[----:B------:R-:W-:Y:S02]  /*05a0*/  ULDC.64 UR4, c[0x0][0x588] ;  /* 0x0001620000047ab9 */ /* 0x000fe40000000a00 */
[----:B------:R-:W-:-:S04]  /*05b0*/  ISETP.NE.U32.AND P0, PT, RZ, UR4, PT ;  /* 0x00000004ff007c0c */ /* 0x000fc8000bf05070 */
[----:B------:R-:W-:-:S13]  /*05c0*/  ISETP.NE.AND.EX P0, PT, RZ, UR5, PT, P0 ;  /* 0x00000005ff007c0c */ /* 0x000fda000bf05300 */
[----:B------:R-:W-:Y:S05]  /*05d0*/  @!P0 BRA `(.L_x_6) ;  /* 0x00000000000c8947 */ /* 0x000fea0003800000 */
[----:B------:R-:W0:Y:S02]  /*05e0*/  LDC.64 R8, c[0x0][0x588] ;  /* 0x00016200ff087b82 */ /* 0x000e240000000a00 */
[----:B0-----:R0:W5:Y:S01]  /*05f0*/  LDG.E R8, desc[UR12][R8.64] ;  /* 0x0000000c08087981 */ /* 0x001162000c1e1900 */
[----:B------:R-:W-:Y:S05]  /*0600*/  BRA `(.L_x_5) ;  /* 0x0000000000047947 */ /* 0x000fea0003800000 */
.L_x_6:
[----:B------:R-:W1:Y:S02]  /*0610*/  LDC R8, c[0x0][0x580] ;  /* 0x00016000ff087b82 */ /* 0x000e640000000800 */
.L_x_5:
[----:B------:R-:W-:Y:S02]  /*0620*/  ULDC.64 UR4, c[0x0][0x5a0] ;  /* 0x0001680000047ab9 */ /* 0x000fe40000000a00 */
[----:B------:R-:W-:-:S04]  /*0630*/  ISETP.NE.U32.AND P0, PT, RZ, UR4, PT ;  /* 0x00000004ff007c0c */ /* 0x000fc8000bf05070 */
[----:B------:R-:W-:-:S13]  /*0640*/  ISETP.NE.AND.EX P0, PT, RZ, UR5, PT, P0 ;  /* 0x00000005ff007c0c */ /* 0x000fda000bf05300 */
[----:B------:R-:W-:Y:S05]  /*0650*/  @!P0 BRA `(.L_x_7) ;  /* 0x00000000001c8947 */ /* 0x000fea0003800000 */
[----:B--2---:R-:W2:Y:S02]  /*0660*/  LDC.64 R2, c[0x0][0x5a0] ;  /* 0x00016800ff027b82 */ /* 0x004ea40000000a00 */
[----:B--2---:R-:W2:Y:S02]  /*0670*/  LDG.E.64 R2, desc[UR12][R2.64] ;  /* 0x0000000c02027981 */ /* 0x004ea4000c1e1b00 */
[----:B--2---:R-:W-:-:S04]  /*0680*/  ISETP.NE.U32.AND P0, PT, R2, RZ, PT ;  /* 0x000000ff0200720c */ /* 0x004fc80003f05070 */
[----:B------:R-:W-:-:S13]  /*0690*/  ISETP.NE.AND.EX P0, PT, R3, RZ, PT, P0 ;  /* 0x000000ff0300720c */ /* 0x000fda0003f05300 */
[----:B------:R-:W-:Y:S05]  /*06a0*/  @!P0 BRA `(.L_x_7) ;  /* 0x0000000000088947 */ /* 0x000fea0003800000 */
[----:B0-----:R4:W5:Y:S01]  /*06b0*/  LD.E R9, desc[UR12][R2.64] ;  /* 0x0000000c02097980 */ /* 0x001962000c101900 */
[----:B------:R-:W-:Y:S05]  /*06c0*/  BRA `(.L_x_8) ;  /* 0x0000000000207947 */ /* 0x000fea0003800000 */
.L_x_7:
[----:B------:R-:W-:Y:S02]  /*06d0*/  ULDC.64 UR4, c[0x0][0x590] ;  /* 0x0001640000047ab9 */ /* 0x000fe40000000a00 */
[----:B------:R-:W-:-:S04]  /*06e0*/  ISETP.NE.U32.AND P0, PT, RZ, UR4, PT ;  /* 0x00000004ff007c0c */ /* 0x000fc8000bf05070 */
[----:B------:R-:W-:-:S13]  /*06f0*/  ISETP.NE.AND.EX P0, PT, RZ, UR5, PT, P0 ;  /* 0x00000005ff007c0c */ /* 0x000fda000bf05300 */
[----:B------:R-:W-:Y:S05]  /*0700*/  @!P0 BRA `(.L_x_9) ;  /* 0x00000000000c8947 */ /* 0x000fea0003800000 */
[----:B--2---:R-:W0:Y:S02]  /*0710*/  LDC.64 R2, c[0x0][0x590] ;  /* 0x00016400ff027b82 */ /* 0x004e240000000a00 */
[----:B0-----:R3:W5:Y:S01]  /*0720*/  LDG.E R9, desc[UR12][R2.64] ;  /* 0x0000000c02097981 */ /* 0x001762000c1e1900 */
[----:B------:R-:W-:Y:S05]  /*0730*/  BRA `(.L_x_8) ;  /* 0x0000000000047947 */ /* 0x000fea0003800000 */
.L_x_9:
[----:B0-----:R-:W0:Y:S02]  /*0740*/  LDC R9, c[0x0][0x584] ;  /* 0x00016100ff097b82 */ /* 0x001e240000000800 */
.L_x_8:
[----:B--234-:R-:W2:Y:S01]  /*0750*/  LDC R2, c[0x0][0x3c4] ;  /* 0x0000f100ff027b82 */ /* 0x01cea20000000800 */
[----:B------:R-:W-:-:S07]  /*0760*/  ISETP.NE.AND P0, PT, R5, RZ, PT ;  /* 0x000000ff0500720c */ /* 0x000fce0003f05270 */
[----:B------:R-:W3:Y:S01]  /*0770*/  LDC.64 R10, c[0x0][0x3c8] ;  /* 0x0000f200ff0a7b82 */ /* 0x000ee20000000a00 */
[----:B--2---:R-:W-:-:S05]  /*0780*/  VIADD R2, R2, 0x1f ;  /* 0x0000001f02027836 */ /* 0x004fca0000000000 */
[----:B------:R-:W-:-:S04]  /*0790*/  SHF.R.S32.HI R3, RZ, 0x1f, R2 ;  /* 0x0000001fff037819 */ /* 0x000fc80000011402 */
[----:B------:R-:W-:-:S04]  /*07a0*/  LEA.HI R3, R3, R2, RZ, 0x5 ;  /* 0x0000000203037211 */ /* 0x000fc800078f28ff */
[----:B------:R-:W-:-:S05]  /*07b0*/  SHF.R.S32.HI R3, RZ, 0x5, R3 ;  /* 0x00000005ff037819 */ /* 0x000fca0000011403 */
[----:B---3--:R-:W-:-:S04]  /*07c0*/  IMAD R2, R3, R10, RZ ;  /* 0x0000000a03027224 */ /* 0x008fc800078e02ff */
[----:B------:R-:W-:Y:S01]  /*07d0*/  IMAD R2, R2, R11, RZ ;  /* 0x0000000b02027224 */ /* 0x000fe200078e02ff */
[----:B------:R-:W-:Y:S06]  /*07e0*/  @!P0 BRA `(.L_x_10) ;  /* 0x0000008400e08947 */ /* 0x000fec0003800000 */
[----:B------:R-:W-:-:S13]  /*07f0*/  ISETP.NE.AND P0, PT, R5, 0x1, PT ;  /* 0x000000010500780c */ /* 0x000fda0003f05270 */
[----:B------:R-:W-:Y:S05]  /*0800*/  @P0 EXIT ;  /* 0x000000000000094d */ /* 0x000fea0003800000 */
[----:B------:R-:W-:Y:S01]  /*0810*/  ISETP.GE.AND P0, PT, R2, 0x1, PT ;  /* 0x000000010200780c */ /* 0x000fe20003f06270 */
[----:B------:R-:W-:Y:S01]  /*0820*/  UMOV UR4, URZ ;  /* 0x0000003f00047c82 */ /* 0x000fe20008000000 */
[----:B------:R-:W-:Y:S02]  /*0830*/  CS2R R86, SRZ ;  /* 0x0000000000567805 */ /* 0x000fe4000001ff00 */
[----:B------:R-:W-:Y:S02]  /*0840*/  CS2R R88, SRZ ;  /* 0x0000000000587805 */ /* 0x000fe4000001ff00 */
[----:B------:R-:W-:Y:S02]  /*0850*/  CS2R R90, SRZ ;  /* 0x00000000005a7805 */ /* 0x000fe4000001ff00 */
[----:B------:R-:W-:Y:S02]  /*0860*/  CS2R R92, SRZ ;  /* 0x00000000005c7805 */ /* 0x000fe4000001ff00 */
[----:B------:R-:W-:-:S02]  /*0870*/  CS2R R94, SRZ ;  /* 0x00000000005e7805 */ /* 0x000fc4000001ff00 */
[----:B------:R-:W-:Y:S02]  /*0880*/  CS2R R96, SRZ ;  /* 0x0000000000607805 */ /* 0x000fe4000001ff00 */
        /* <DEDUP_REMOVED lines=57> */
[----:B------:R-:W-:Y:S01]  /*0c20*/  CS2R R84, SRZ ;  /* 0x0000000000547805 */ /* 0x000fe2000001ff00 */
[----:B------:R-:W-:Y:S06]  /*0c30*/  @!P0 BRA `(.L_x_11) ;  /* 0x0000000000988947 */ /* 0x000fec0003800000 */
[----:B------:R-:W-:-:S04]  /*0c40*/  LOP3.LUT R3, R0, 0x1, RZ, 0xfc, !PT ;  /* 0x0000000100037812 */ /* 0x000fc800078efcff */
[----:B------:R-:W-:-:S13]  /*0c50*/  ISETP.NE.AND P1, PT, R3, 0x3, PT ;  /* 0x000000030300780c */ /* 0x000fda0003f25270 */
[----:B------:R-:W-:Y:S05]  /*0c60*/  @!P1 BRA `(.L_x_12) ;  /* 0x0000000000049947 */ /* 0x000fea0003800000 */
[----:B------:R-:W-:Y:S01]  /*0c70*/  BPT.TRAP 0x1 ;  /* 0x000000040000795c */ /* 0x000fe20000300000 */
.L_x_12:
[----:B------:R-:W2:Y:S01]  /*0c80*/  S2UR UR5, SR_CgaCtaId ;  /* 0x00000000000579c3 */ /* 0x000ea20000008800 */
[----:B------:R-:W-:Y:S01]  /*0c90*/  SHF.L.U32 R3, RZ, 0x1f, RZ ;  /* 0x0000001fff037819 */ /* 0x000fe200000006ff */
[----:B------:R-:W-:Y:S02]  /*0ca0*/  UMOV UR4, 0x400 ;  /* 0x0000040000047882 */ /* 0x000fe40000000000 */
[----:B--2---:R-:W-:-:S12]  /*0cb0*/  ULEA UR4, UR5, UR4, 0x18 ;  /* 0x0000000405047291 */ /* 0x004fd8000f8ec03f */
.L_x_13:
[----:B--2---:R-:W-:-:S04]  /*0cc0*/  IMAD.U32 R4, RZ, RZ, UR4 ;  /* 0x00000004ff047e24 */ /* 0x004fc8000f8e00ff */
[----:B------:R2:W3:Y:S03]  /*0cd0*/  SYNCS.PHASECHK.TRANS64.TRYWAIT P1, [R4+URZ+0x38000], R3 ;  /* 0x03800003040075a7 */ /* 0x0004e6000802017f */
[----:B---3--:R-:W-:Y:S05]  /*0ce0*/  @!P1 NANOSLEEP.SYNCS 0x989680 ;  /* 0x009896800000995d */ /* 0x008fea0003900000 */
[----:B------:R-:W3:Y:S02]  /*0cf0*/  @!P1 SYNCS.PHASECHK.TRANS64 P1, [R4+URZ+0x38000], R3 ;  /* 0x03800003040095a7 */ /* 0x000ee4000802007f */
[----:B---3--:R-:W-:Y:S05]  /*0d00*/  @!P1 BRA `(.L_x_13) ;  /* 0xfffffffc00ec9947 */ /* 0x008fea000383ffff */
[----:B------:R-:W-:Y:S01]  /*0d10*/  UIADD3 UR5, UR4, 0x1c000, URZ ;  /* 0x0001c00004057890 */ /* 0x000fe2000fffe03f */
[----:B------:R-:W-:Y:S01]  /*0d20*/  WARPGROUP.ARRIVE ;  /* 0x00000000000079c5 */ /* 0x000fe20000000000 */
[----:B------:R-:W-:Y:S02]  /*0d30*/  USHF.R.U32.HI UR4, URZ, 0x4, UR4 ;  /* 0x000000043f047899 */ /* 0x000fe40008011604 */
[----:B------:R-:W-:Y:S02]  /*0d40*/  USHF.R.U32.HI UR5, URZ, 0x4, UR5 ;  /* 0x000000043f057899 */ /* 0x000fe40008011605 */
[----:B------:R-:W-:Y:S02]  /*0d50*/  ULOP3.LUT UR4, UR4, 0x3fff, URZ, 0xc0, !UPT ;  /* 0x00003fff04047892 */ /* 0x000fe4000f8ec03f */
[----:B------:R-:W-:Y:S02]  /*0d60*/  ULOP3.LUT UR5, UR5, 0x3fff, URZ, 0xc0, !UPT ;  /* 0x00003fff05057892 */ /* 0x000fe4000f8ec03f */
[----:B------:R-:W-:-:S02]  /*0d70*/  ULOP3.LUT UR8, UR4, 0x10000, URZ, 0xfc, !UPT ;  /* 0x0001000004087892 */ /* 0x000fc4000f8efc3f */
[----:B------:R-:W-:Y:S01]  /*0d80*/  ULOP3.LUT UR9, UR5, 0x10000, URZ, 0xfc, !UPT ;  /* 0x0001000005097892 */ /* 0x000fe2000f8efc3f */
[----:B------:R-:W-:Y:S02]  /*0d90*/  UMOV UR7, 0x80000020 ;  /* 0x8000002000077882 */ /* 0x000fe40000000000 */
[----:B------:R-:W-:Y:S02]  /*0da0*/  UMOV UR5, 0x80000020 ;  /* 0x8000002000057882 */ /* 0x000fe40000000000 */
[----:B------:R-:W-:Y:S02]  /*0db0*/  UMOV UR4, UR8 ;  /* 0x0000000800047c82 */ /* 0x000fe40008000000 */
[----:B------:R-:W-:Y:S02]  /*0dc0*/  UMOV UR6, UR9 ;  /* 0x0000000900067c82 */ /* 0x000fe40008000000 */
[----:B------:R-:W-:Y:S01]  /*0dd0*/  HGMMA.64x128x16.F32 R88, gdesc[UR4], RZ, !UPT ;  /* 0x01e00000045879f0 */ /* 0x000fe2000c7008ff */
[----:B------:R-:W-:Y:S01]  /*0de0*/  UIADD3 UR4, UR8, 0x100, URZ ;  /* 0x0000010008047890 */ /* 0x000fe2000fffe03f */
[----:B------:R-:W-:-:S10]  /*0df0*/  UMOV UR5, 0x80000020 ;  /* 0x8000002000057882 */ /* 0x000fd40000000000 */
[----:B------:R-:W-:Y:S01]  /*0e00*/  HGMMA.64x128x16.F32 R24, gdesc[UR4], RZ, !UPT ;  /* 0x01e00000041879f0 */ /* 0x000fe2000c7008ff */
[----:B------:R-:W-:Y:S02]  /*0e10*/  UIADD3 UR4, UR8, 0x2, URZ ;  /* 0x0000000208047890 */ /* 0x000fe4000fffe03f */
[----:B------:R-:W-:Y:S01]  /*0e20*/  UIADD3 UR6, UR9, 0x2, URZ ;  /* 0x0000000209067890 */ /* 0x000fe2000fffe03f */
[----:B------:R-:W-:Y:S01]  /*0e30*/  UMOV UR5, 0x80000020 ;  /* 0x8000002000057882 */ /* 0x000fe20000000000 */
[----:B------:R-:W-:-:S07]  /*0e40*/  UMOV UR7, 0x80000020 ;  /* 0x8000002000077882 */ /* 0x000fce0000000000 */
[----:B------:R-:W-:Y:S01]  /*0e50*/  HGMMA.64x128x16.F32 R88, gdesc[UR4], R88 ;  /* 0x01e00000045879f0 */ /* 0x000fe20008700858 */
[----:B------:R-:W-:Y:S01]  /*0e60*/  UIADD3 UR4, UR8, 0x102, URZ ;  /* 0x0000010208047890 */ /* 0x000fe2000fffe03f */
[----:B------:R-:W-:-:S10]  /*0e70*/  UMOV UR5, 0x80000020 ;  /* 0x8000002000057882 */ /* 0x000fd40000000000 */
[----:B------:R-:W-:Y:S01]  /*0e80*/  HGMMA.64x128x16.F32 R24, gdesc[UR4], R24, gsb0 ;  /* 0x01e00000041879f0 */ /* 0x000fe20008000818 */
[----:B------:R-:W-:-:S05]  /*0e90*/  UMOV UR4, 0x1 ;  /* 0x0000000100047882 */ /* 0x000fca0000000000 */
.L_x_11:
[----:B--2---:R-:W-:-:S05]  /*0ea0*/  VIMNMX R3, R2, 0x1, PT ;  /* 0x0000000102037848 */ /* 0x004fca0003fe0100 */
[----:B------:R-:W-:-:S05]  /*0eb0*/  IMAD.IADD R4, R2, 0x1, -R3 ;  /* 0x0000000102047824 */ /* 0x000fca00078e0a03 */
[----:B------:R-:W-:-:S13]  /*0ec0*/  ISETP.GE.AND P1, PT, R4, 0x1, PT ;  /* 0x000000010400780c */ /* 0x000fda0003f26270 */
[----:B------:R-:W-:Y:S05]  /*0ed0*/  @!P1 BRA `(.L_x_14) ;  /* 0x0000000400089947 */ /* 0x000fea0003800000 */
[----:B------:R-:W2:Y:S01]  /*0ee0*/  S2UR UR6, SR_CgaCtaId ;  /* 0x00000000000679c3 */ /* 0x000ea20000008800 */
[----:B------:R-:W-:Y:S01]  /*0ef0*/  UMOV UR5, 0x400 ;  /* 0x0000040000057882 */ /* 0x000fe20000000000 */
[----:B------:R-:W-:Y:S01]  /*0f00*/  LOP3.LUT R7, R0, 0x1, RZ, 0xfc, !PT ;  /* 0x0000000100077812 */ /* 0x000fe200078efcff */
[----:B------:R-:W-:Y:S01]  /*0f10*/  IMAD.MOV.U32 R5, RZ, RZ, RZ ;  /* 0x000000ffff057224 */ /* 0x000fe200078e00ff */
[----:B------:R-:W-:Y:S01]  /*0f20*/  UISETP.NE.U32.AND UP0, UPT, UR4, URZ, UPT ;  /* 0x0000003f0400728c */ /* 0x000fe2000bf05070 */
[----:B------:R-:W-:Y:S01]  /*0f30*/  IMAD.MOV.U32 R2, RZ, RZ, R4 ;  /* 0x000000ffff027224 */ /* 0x000fe200078e0004 */
[----:B--2---:R-:W-:-:S04]  /*0f40*/  ULEA UR14, UR6, UR5, 0x18 ;  /* 0x00000005060e7291 */ /* 0x004fc8000f8ec03f */
[----:B------:R-:W-:Y:S02]  /*0f50*/  UIADD3 UR6, UR14, 0x1c000, URZ ;  /* 0x0001c0000e067890 */ /* 0x000fe4000fffe03f */
[----:B------:R-:W-:Y:S02]  /*0f60*/  USHF.R.U32.HI UR5, URZ, 0x4, UR14 ;  /* 0x000000043f057899 */ /* 0x000fe4000801160e */
[----:B------:R-:W-:Y:S02]  /*0f70*/  USHF.R.U32.HI UR6, URZ, 0x4, UR6 ;  /* 0x000000043f067899 */ /* 0x000fe40008011606 */
[----:B------:R-:W-:Y:S02]  /*0f80*/  ULOP3.LUT UR5, UR5, 0x3fff, URZ, 0xc0, !UPT ;  /* 0x00003fff05057892 */ /* 0x000fe4000f8ec03f */
[----:B------:R-:W-:Y:S02]  /*0f90*/  ULOP3.LUT UR6, UR6, 0x3fff, URZ, 0xc0, !UPT ;  /* 0x00003fff06067892 */ /* 0x000fe4000f8ec03f */
[----:B------:R-:W-:-:S02]  /*0fa0*/  ULOP3.LUT UR15, UR5, 0x10000, URZ, 0xfc, !UPT ;  /* 0x00010000050f7892 */ /* 0x000fc4000f8efc3f */
[----:B------:R-:W-:Y:S01]  /*0fb0*/  ULOP3.LUT UR16, UR6, 0x10000, URZ, 0xfc, !UPT ;  /* 0x0001000006107892 */ /* 0x000fe2000f8efc3f */
[----:B------:R-:W-:-:S11]  /*0fc0*/  UMOV UR5, URZ ;  /* 0x0000003f00057c82 */ /* 0x000fd60008000000 */
.L_x_19:
[----:B------:R-:W-:-:S13]  /*0fd0*/  ISETP.NE.AND P2, PT, R7, 0x3, PT ;  /* 0x000000030700780c */ /* 0x000fda0003f45270 */
[----:B--2---:R-:W-:Y:S05]  /*0fe0*/  @!P2 BRA `(.L_x_15) ;  /* 0x000000000004a947 */ /* 0x004fea0003800000 */
[----:B------:R-:W-:Y:S01]  /*0ff0*/  BPT.TRAP 0x1 ;  /* 0x000000040000795c */ /* 0x000fe20000300000 */
.L_x_15:
[----:B------:R-:W-:Y:S01]  /*1000*/  SHF.L.U32 R3, R5, 0x1f, RZ ;  /* 0x0000001f05037819 */ /* 0x000fe200000006ff */
[----:B------:R-:W-:-:S12]  /*1010*/  ULEA UR6, UR4, UR14, 0x3 ;  /* 0x0000000e04067291 */ /* 0x000fd8000f8e183f */
.L_x_16:
[----:B--2---:R-:W-:-:S04]  /*1020*/  IMAD.U32 R6, RZ, RZ, UR6 ;  /* 0x00000006ff067e24 */ /* 0x004fc8000f8e00ff */
[----:B------:R2:W3:Y:S03]  /*1030*/  SYNCS.PHASECHK.TRANS64.TRYWAIT P1, [R6+URZ+0x38000], R3 ;  /* 0x03800003060075a7 */ /* 0x0004e6000802017f */
[----:B---3--:R-:W-:Y:S05]  /*1040*/  @!P1 NANOSLEEP.SYNCS 0x989680 ;  /* 0x009896800000995d */ /* 0x008fea0003900000 */
[----:B------:R-:W3:Y:S02]  /*1050*/  @!P1 SYNCS.PHASECHK.TRANS64 P1, [R6+URZ+0x38000], R3 ;  /* 0x03800003060095a7 */ /* 0x000ee4000802007f */
[----:B---3--:R-:W-:Y:S05]  /*1060*/  @!P1 BRA `(.L_x_16) ;  /* 0xfffffffc00ec9947 */ /* 0x008fea000383ffff */
[----:B------:R-:W-:Y:S01]  /*1070*/  ULEA UR6, UR4, UR15, 0x9 ;  /* 0x0000000f04067291 */ /* 0x000fe2000f8e483f */
[----:B------:R-:W-:Y:S01]  /*1080*/  WARPGROUP.ARRIVE ;  /* 0x00000000000079c5 */ /* 0x000fe20000000000 */
[----:B------:R-:W-:Y:S01]  /*1090*/  ULEA UR7, UR4, UR16, 0x9 ;  /* 0x0000001004077291 */ /* 0x000fe2000f8e483f */
[----:B------:R-:W-:Y:S01]  /*10a0*/  UMOV UR9, 0x80000020 ;  /* 0x8000002000097882 */ /* 0x000fe20000000000 */
[----:B------:R-:W-:-:S03]  /*10b0*/  UMOV UR11, 0x80000020 ;  /* 0x80000020000b7882 */ /* 0x000fc60000000000 */
[----:B------:R-:W-:Y:S02]  /*10c0*/  UMOV UR8, UR6 ;  /* 0x0000000600087c82 */ /* 0x000fe40008000000 */
[----:B------:R-:W-:Y:S02]  /*10d0*/  UMOV UR10, UR7 ;  /* 0x00000007000a7c82 */ /* 0x000fe40008000000 */
[----:B------:R-:W-:Y:S01]  /*10e0*/  HGMMA.64x128x16.F32 R88, gdesc[UR8], R88, UP0 ;  /* 0x01e00000085879f0 */ /* 0x000fe2000bf00858 */
[----:B------:R-:W-:Y:S01]  /*10f0*/  UIADD3 UR8, UR6, 0x100, URZ ;  /* 0x0000010006087890 */ /* 0x000fe2000fffe03f */
[----:B------:R-:W-:-:S10]  /*1100*/  UMOV UR9, 0x80000020 ;  /* 0x8000002000097882 */ /* 0x000fd40000000000 */
[----:B------:R-:W-:Y:S01]  /*1110*/  HGMMA.64x128x16.F32 R24, gdesc[UR8], R24, UP0 ;  /* 0x01e00000081879f0 */ /* 0x000fe2000bf00818 */
[----:B------:R-:W-:Y:S02]  /*1120*/  UIADD3 UR8, UR6, 0x2, URZ ;  /* 0x0000000206087890 */ /* 0x000fe4000fffe03f */
[----:B------:R-:W-:Y:S01]  /*1130*/  UIADD3 UR10, UR7, 0x2, URZ ;  /* 0x00000002070a7890 */ /* 0x000fe2000fffe03f */
[----:B------:R-:W-:Y:S01]  /*1140*/  UMOV UR9, 0x80000020 ;  /* 0x8000002000097882 */ /* 0x000fe20000000000 */
[----:B------:R-:W-:-:S07]  /*1150*/  UMOV UR11, 0x80000020 ;  /* 0x80000020000b7882 */ /* 0x000fce0000000000 */
[----:B------:R-:W-:Y:S01]  /*1160*/  HGMMA.64x128x16.F32 R88, gdesc[UR8], R88 ;  /* 0x01e00000085879f0 */ /* 0x000fe20008700858 */
[----:B------:R-:W-:Y:S01]  /*1170*/  UIADD3 UR8, UR6, 0x102, URZ ;  /* 0x0000010206087890 */ /* 0x000fe2000fffe03f */
[----:B------:R-:W-:-:S10]  /*1180*/  UMOV UR9, 0x80000020 ;  /* 0x8000002000097882 */ /* 0x000fd40000000000 */
[----:B------:R-:W-:Y:S03]  /*1190*/  HGMMA.64x128x16.F32 R24, gdesc[UR8], R24, gsb0 ;  /* 0x01e00000081879f0 */ /* 0x000fe60008000818 */
[----:B------:R-:W-:Y:S02]  /*11a0*/  WARPGROUP.DEPBAR.LE gsb0, 0x1 ;  /* 0x00008000000079c5 */ /* 0x000fe40000010100 */
[----:B------:R-:W-:Y:S05]  /*11b0*/  @!P2 BRA `(.L_x_17) ;  /* 0x000000000004a947 */ /* 0x000fea0003800000 */
[----:B------:R-:W-:Y:S01]  /*11c0*/  BPT.TRAP 0x1 ;  /* 0x000000040000795c */ /* 0x000fe20000300000 */
.L_x_17:
[----:B------:R-:W-:Y:S01]  /*11d0*/  ULEA UR6, UR5, UR14, 0x3 ;  /* 0x0000000e05067291 */ /* 0x000fe2000f8e183f */
[----:B------:R-:W-:-:S03]  /*11e0*/  ISETP.GT.U32.AND P1, PT, R0, 0x1, PT ;  /* 0x000000010000780c */ /* 0x000fc60003f24070 */
[----:B------:R-:W-:-:S04]  /*11f0*/  UIADD3 UR6, UR6, 0x38070, URZ ;  /* 0x0003807006067890 */ /* 0x000fc8000fffe03f */
[----:B------:R-:W-:-:S09]  /*1200*/  UPRMT UR6, URZ, 0x654, UR6 ;  /* 0x000006543f067896 */ /* 0x000fd20008000006 */
[----:B------:R-:W-:Y:S01]  /*1210*/  SYNCS.ARRIVE.TRANS64.RED.A1T0 RZ, [UR6], RZ ;  /* 0x000000ffffff79a7 */ /* 0x000fe20008100406 */
[----:B------:R-:W-:Y:S05]  /*1220*/  @P1 BRA `(.L_x_18) ;  /* 0x0000000000041947 */ /* 0x000fea0003800000 */
[----:B------:R-:W-:Y:S01]  /*1230*/  BPT.TRAP 0x1 ;  /* 0x000000040000795c */ /* 0x000fe20000300000 */
.L_x_18:
[----:B------:R-:W-:Y:S01]  /*1240*/  UIADD3 UR4, UR4, 0x1, URZ ;  /* 0x0000000104047890 */ /* 0x000fe2000fffe03f */
[C---:B------:R-:W-:Y:S01]  /*1250*/  ISETP.GT.AND P1, PT, R2.reuse, 0x1, PT ;  /* 0x000000010200780c */ /* 0x040fe20003f24270 */
[----:B------:R-:W-:Y:S01]  /*1260*/  UIADD3 UR5, UR5, 0x1, URZ ;  /* 0x0000000105057890 */ /* 0x000fe2000fffe03f */
[----:B------:R-:W-:Y:S01]  /*1270*/  VIADD R2, R2, 0xffffffff ;  /* 0xffffffff02027836 */ /* 0x000fe20000000000 */
[----:B------:R-:W-:Y:S02]  /*1280*/  UISETP.NE.AND UP0, UPT, UR4, 0xe, UPT ;  /* 0x0000000e0400788c */ /* 0x000fe4000bf05270 */
[----:B------:R-:W-:Y:S02]  /*1290*/  UISETP.NE.AND UP1, UPT, UR5, 0xe, UPT ;  /* 0x0000000e0500788c */ /* 0x000fe4000bf25270 */
[----:B------:R-:W-:Y:S02]  /*12a0*/  USEL UR6, URZ, 0x1, UP0 ;  /* 0x000000013f067887 */ /* 0x000fe40008000000 */
[----:B------:R-:W-:-:S02]  /*12b0*/  USEL UR4, UR4, URZ, UP0 ;  /* 0x0000003f04047287 */ /* 0x000fc40008000000 */
[----:B------:R-:W-:Y:S02]  /*12c0*/  USEL UR5, UR5, URZ, UP1 ;  /* 0x0000003f05057287 */ /* 0x000fe40008800000 */
[----:B------:R-:W-:Y:S01]  /*12d0*/  UPLOP3.LUT UP0, UPT, UPT, UPT, UPT, 0x80, 0x0 ;  /* 0x000000000000789c */ /* 0x000fe20003f0f070 */
[----:B------:R-:W-:Y:S01]  /*12e0*/  LOP3.LUT R5, R5, UR6, RZ, 0x3c, !PT ;  /* 0x0000000605057c12 */ /* 0x000fe2000f8e3cff */
[----:B------:R-:W-:Y:S09]  /*12f0*/  @P1 BRA `(.L_x_19) ;  /* 0xfffffffc00341947 */ /* 0x000ff2000383ffff */
.L_x_14:
[----:B------:R-:W-:Y:S02]  /*1300*/  WARPGROUP.DEPBAR.LE gsb0, 0x0 ;  /* 0x00008000000079c5 */ /* 0x000fe40000010000 */
[----:B------:R-:W-:Y:S05]  /*1310*/  @!P0 BRA `(.L_x_20) ;  /* 0x0000000000488947 */ /* 0x000fea0003800000 */
[----:B------:R-:W-:-:S04]  /*1320*/  LOP3.LUT R2, R0, 0x1, RZ, 0xfc, !PT ;  /* 0x0000000100027812 */ /* 0x000fc800078efcff */
[----:B------:R-:W-:-:S13]  /*1330*/  ISETP.NE.AND P0, PT, R2, 0x3, PT ;  /* 0x000000030200780c */ /* 0x000fda0003f05270 */
[----:B------:R-:W-:Y:S05]  /*1340*/  @!P0 BRA `(.L_x_21) ;  /* 0x0000000000048947 */ /* 0x000fea0003800000 */
[----:B------:R-:W-:Y:S01]  /*1350*/  BPT.TRAP 0x1 ;  /* 0x000000040000795c */ /* 0x000fe20000300000 */
.L_x_21:
[----:B------:R-:W3:Y:S01]  /*1360*/  S2R R5, SR_CgaCtaId ;  /* 0x0000000000057919 */ /* 0x000ee20000008800 */
[----:B------:R-:W-:Y:S02]  /*1370*/  SHF.R.U32.HI R2, RZ, 0x1, R4 ;  /* 0x00000001ff027819 */ /* 0x000fe40000011604 */
[----:B------:R-:W-:-:S03]  /*1380*/  ISETP.GT.U32.AND P0, PT, R0, 0x1, PT ;  /* 0x000000010000780c */ /* 0x000fc60003f04070 */
[----:B--2---:R-:W-:Y:S01]  /*1390*/  IMAD.WIDE.U32 R2, R2, -0x6db6db6d, RZ ;  /* 0x9249249302027825 */ /* 0x004fe200078e00ff */
[----:B------:R-:W-:-:S04]  /*13a0*/  MOV R2, 0x400 ;  /* 0x0000040000027802 */ /* 0x000fc80000000f00 */
[----:B------:R-:W-:-:S05]  /*13b0*/  SHF.R.U32.HI R3, RZ, 0x2, R3 ;  /* 0x00000002ff037819 */ /* 0x000fca0000011603 */
[----:B------:R-:W-:Y:S01]  /*13c0*/  IMAD R4, R3, -0xe, R4 ;  /* 0xfffffff203047824 */ /* 0x000fe200078e0204 */
[----:B---3--:R-:W-:-:S05]  /*13d0*/  LEA R5, R5, R2, 0x18 ;  /* 0x0000000205057211 */ /* 0x008fca00078ec0ff */
[----:B------:R-:W-:-:S04]  /*13e0*/  IMAD R4, R4, 0x8, R5 ;  /* 0x0000000804047824 */ /* 0x000fc800078e0205 */
[----:B------:R-:W-:-:S05]  /*13f0*/  VIADD R4, R4, 0x38070 ;  /* 0x0003807004047836 */ /* 0x000fca0000000000 */
[----:B------:R-:W-:-:S04]  /*1400*/  PRMT R4, RZ, 0x654, R4 ;  /* 0x00000654ff047816 */ /* 0x000fc80000000004 */
[----:B------:R3:W-:Y:S01]  /*1410*/  SYNCS.ARRIVE.TRANS64.RED.A1T0 RZ, [R4+URZ], RZ ;  /* 0x000000ff04ff79a7 */ /* 0x0007e2000810043f */
[----:B------:R-:W-:Y:S05]  /*1420*/  @P0 BRA `(.L_x_20) ;  /* 0x0000000000040947 */ /* 0x000fea0003800000 */
[----:B------:R-:W-:Y:S01]  /*1430*/  BPT.TRAP 0x1 ;  /* 0x000000040000795c */ /* 0x000fe20000300000 */
.L_x_20:
[----:B--2---:R-:W2:Y:S01]  /*1440*/  S2R R3, SR_TID.X ;  /* 0x0000000000037919 */ /* 0x004ea20000002100 */
[----:B------:R-:W-:Y:S01]  /*1450*/  ULDC.64 UR4, c[0x0][0x280] ;  /* 0x0000a00000047ab9 */ /* 0x000fe20000000a00 */
[----:B------:R-:W4:Y:S01]  /*1460*/  S2R R6, SR_CTAID.Y ;  /* 0x0000000000067919 */ /* 0x000f220000002600 */
[----:B------:R-:W3:Y:S01]  /*1470*/  S2R R15, SR_CTAID.X ;  /* 0x00000000000f7919 */ /* 0x000ee20000002500 */
[----:B--2---:R-:W-:-:S04]  /*1480*/  SHF.R.S32.HI R0, RZ, 0x1f, R3 ;  /* 0x0000001fff007819 */ /* 0x004fc80000011403 */
[----:B------:R-:W-:Y:S01]  /*1490*/  LEA.HI R0, R0, R3, RZ, 0x7 ;  /* 0x0000000300007211 */ /* 0x000fe200078f38ff */
[----:B----4-:R-:W-:-:S03]  /*14a0*/  IMAD.SHL.U32 R6, R6, 0x80, RZ ;  /* 0x0000008006067824 */ /* 0x010fc600078e00ff */
[----:B------:R-:W-:Y:S01]  /*14b0*/  LOP3.LUT R0, R0, 0xffffff80, RZ, 0xc0, !PT ;  /* 0xffffff8000007812 */ /* 0x000fe200078ec0ff */
[----:B---3--:R-:W-:Y:S01]  /*14c0*/  IMAD.SHL.U32 R4, R15, 0x80, RZ ;  /* 0x000000800f047824 */ /* 0x008fe200078e00ff */
[----:B------:R-:W-:-:S03]  /*14d0*/  ISETP.GE.AND P0, PT, R6, UR5, PT ;  /* 0x0000000506007c0c */ /* 0x000fc6000bf06270 */
[----:B------:R-:W-:Y:S01]  /*14e0*/  IMAD.IADD R0, R3, 0x1, -R0 ;  /* 0x0000000103007824 */ /* 0x000fe200078e0a00 */
[----:B------:R-:W-:-:S04]  /*14f0*/  ISETP.GE.OR P0, PT, R4, UR4, P0 ;  /* 0x0000000404007c0c */ /* 0x000fc80008706670 */
[----:B------:R-:W-:-:S04]  /*1500*/  SHF.R.S32.HI R3, RZ, 0x1f, R0 ;  /* 0x0000001fff037819 */ /* 0x000fc80000011400 */
[----:B------:R-:W-:-:S04]  /*1510*/  LEA.HI R2, R3, R0, RZ, 0x2 ;  /* 0x0000000003027211 */ /* 0x000fc800078f10ff */
[--C-:B------:R-:W-:Y:S02]  /*1520*/  SHF.R.S32.HI R10, RZ, 0x2, R2.reuse ;  /* 0x00000002ff0a7819 */ /* 0x100fe40000011402 */
[----:B------:R-:W-:-:S04]  /*1530*/  SHF.R.S32.HI R5, RZ, 0x1f, R2 ;  /* 0x0000001fff057819 */ /* 0x000fc80000011402 */
[----:B------:R-:W-:-:S04]  /*1540*/  LEA.HI R5, R5, R10, RZ, 0x3 ;  /* 0x0000000a05057211 */ /* 0x000fc800078f18ff */
[----:B------:R-:W-:Y:S01]  /*1550*/  LOP3.LUT R11, R5, 0xfffffff8, RZ, 0xc0, !PT ;  /* 0xfffffff8050b7812 */ /* 0x000fe200078ec0ff */
[----:B------:R-:W-:Y:S06]  /*1560*/  @P0 EXIT ;  /* 0x000000000000094d */ /* 0x000fec0003800000 */
[----:B------:R-:W2:Y:S01]  /*1570*/  LDC.64 R16, c[0x0][0x5d0] ;  /* 0x00017400ff107b82 */ /* 0x000ea20000000a00 */
[----:B------:R-:W-:Y:S01]  /*1580*/  IMAD.IADD R10, R10, 0x1, -R11 ;  /* 0x000000010a0a7824 */ /* 0x000fe200078e0a0b */
[----:B------:R-:W-:Y:S02]  /*1590*/  LOP3.LUT R5, R2, 0x7ffffffc, RZ, 0xc0, !PT ;  /* 0x7ffffffc02057812 */ /* 0x000fe400078ec0ff */
[----:B------:R-:W-:Y:S02]  /*15a0*/  LEA.HI R3, R3, R0, RZ, 0x5 ;  /* 0x0000000003037211 */ /* 0x000fe400078f28ff */
[----:B------:R-:W-:Y:S01]  /*15b0*/  SHF.R.S32.HI R11, RZ, 0x1f, R10 ;  /* 0x0000001fff0b7819 */ /* 0x000fe2000001140a */
[----:B------:R-:W-:Y:S01]  /*15c0*/  IMAD.IADD R5, R0, 0x1, -R5 ;  /* 0x0000000100057824 */ /* 0x000fe200078e0a05 */
[----:B------:R-:W-:Y:S02]  /*15d0*/  SHF.R.S32.HI R13, RZ, 0x5, R3 ;  /* 0x00000005ff0d7819 */ /* 0x000fe40000011403 */
[----:B0----5:R-:W-:Y:S01]  /*15e0*/  FSETP.NEU.AND P1, PT, R9, RZ, PT ;  /* 0x000000ff0900720b */ /* 0x021fe20003f2d000 */
[----:B------:R-:W-:-:S02]  /*15f0*/  IMAD.SHL.U32 R7, R5, 0x2, RZ ;  /* 0x0000000205077824 */ /* 0x000fc400078e00ff */
[----:B------:R-:W-:-:S03]  /*1600*/  IMAD.WIDE R2, R15, 0x80, R10 ;  /* 0x000000800f027825 */ /* 0x000fc600078e020a */
[----:B------:R-:W-:Y:S01]  /*1610*/  SHF.R.S32.HI R11, RZ, 0x1f, R7 ;  /* 0x0000001fff0b7819 */ /* 0x000fe20000011407 */
[C---:B------:R-:W-:Y:S01]  /*1620*/  IMAD R5, R13.reuse, -0x10, -R4 ;  /* 0xfffffff00d057824 */ /* 0x040fe200078e0a04 */
[C---:B------:R-:W-:Y:S01]  /*1630*/  IADD3 R4, P0, R6.reuse, R7, RZ ;  /* 0x0000000706047210 */ /* 0x040fe20007f1e0ff */
[----:B------:R-:W-:Y:S01]  /*1640*/  IMAD.WIDE R2, R13, 0x10, R2 ;  /* 0x000000100d027825 */ /* 0x000fe200078e0202 */
[----:B------:R-:W-:Y:S02]  /*1650*/  IADD3 R0, -R7, UR5, -R6 ;  /* 0x0000000507007c10 */ /* 0x000fe4000fffe906 */
[----:B------:R-:W-:Y:S02]  /*1660*/  IADD3 R10, R5, UR4, -R10 ;  /* 0x00000004050a7c10 */ /* 0x000fe4000fffe80a */
[----:B------:R-:W-:Y:S01]  /*1670*/  LEA.HI.X.SX32 R5, R6, R11, 0x1, P0 ;  /* 0x0000000b06057211 */ /* 0x000fe200000f0eff */
[-C--:B--2---:R-:W-:Y:S01]  /*1680*/  IMAD R6, R3, R16.reuse, RZ ;  /* 0x0000001003067224 */ /* 0x084fe200078e02ff */
[----:B------:R-:W-:Y:S01]  /*1690*/  ISETP.GT.AND P2, PT, R10, RZ, PT ;  /* 0x000000ff0a00720c */ /* 0x000fe20003f44270 */
[C---:B------:R-:W-:Y:S01]  /*16a0*/  IMAD.SHL.U32 R21, R16.reuse, 0x8, RZ ;  /* 0x0000000810157824 */ /* 0x040fe200078e00ff */
[----:B------:R-:W-:Y:S01]  /*16b0*/  SHF.L.U64.HI R20, R16, 0x3, R17 ;  /* 0x0000000310147819 */ /* 0x000fe20000010211 */
[----:B------:R-:W-:Y:S01]  /*16c0*/  IMAD.WIDE.U32 R14, R2, R16, R4 ;  /* 0x00000010020e7225 */ /* 0x000fe200078e0004 */
[----:B------:R-:W-:-:S02]  /*16d0*/  SHF.L.U64.HI R11, R16, 0x6, R17 ;  /* 0x00000006100b7819 */ /* 0x000fc40000010211 */
[----:B------:R-:W-:Y:S01]  /*16e0*/  ISETP.GT.AND P0, PT, R0, RZ, P2 ;  /* 0x000000ff0000720c */ /* 0x000fe20001704270 */
[----:B------:R-:W-:Y:S02]  /*16f0*/  IMAD R19, R2, R17, R6 ;  /* 0x0000001102137224 */ /* 0x000fe400078e0206 */
[----:B------:R-:W-:Y:S02]  /*1700*/  IMAD.SHL.U32 R16, R16, 0x40, RZ ;  /* 0x0000004010107824 */ /* 0x000fe400078e00ff */
[----:B------:R-:W-:Y:S01]  /*1710*/  IMAD.IADD R19, R15, 0x1, R19 ;  /* 0x000000010f137824 */ /* 0x000fe200078e0213 */
[----:B------:R-:W-:Y:S07]  /*1720*/  @!P1 BRA `(.L_x_22) ;  /* 0x0000005000dc9947 */ /* 0x000fee0003800000 */
[----:B------:R-:W-:Y:S01]  /*1730*/  ULDC.64 UR6, c[0x0][0x5b0] ;  /* 0x00016c0000067ab9 */ /* 0x000fe20000000a00 */
[----:B------:R-:W-:Y:S01]  /*1740*/  ULDC.64 UR8, c[0x0][0x5a8] ;  /* 0x00016a0000087ab9 */ /* 0x000fe20000000a00 */
[----:B------:R-:W-:Y:S01]  /*1750*/  IMAD R17, R3, UR6, RZ ;  /* 0x0000000603117c24 */ /* 0x000fe2000f8e02ff */
[----:B------:R-:W-:Y:S01]  /*1760*/  ULDC.64 UR4, c[0x0][0x5c8] ;  /* 0x0001720000047ab9 */ /* 0x000fe20000000a00 */
[----:B------:R-:W-:-:S04]  /*1770*/  IMAD.WIDE.U32 R6, R2, UR6, R4 ;  /* 0x0000000602067c25 */ /* 0x000fc8000f8e0004 */
[----:B------:R-:W-:Y:S01]  /*1780*/  IMAD R17, R2, UR7, R17 ;  /* 0x0000000702117c24 */ /* 0x000fe2000f8e0211 */
[----:B------:R-:W-:-:S03]  /*1790*/  LEA R12, P1, R6, UR8, 0x1 ;  /* 0x00000008060c7c11 */ /* 0x000fc6000f8208ff */
[----:B------:R-:W-:-:S05]  /*17a0*/  IMAD.IADD R7, R7, 0x1, R17 ;  /* 0x0000000107077824 */ /* 0x000fca00078e0211 */
[----:B------:R-:W-:-:S05]  /*17b0*/  LEA.HI.X R13, R6, UR9, R7, 0x1, P1 ;  /* 0x00000009060d7c11 */ /* 0x000fca00088f0c07 */
[----:B------:R-:W2:Y:S01]  /*17c0*/  @P0 LDG.E.LTC128B.U16 R15, desc[UR12][R12.64] ;  /* 0x0000000c0c0f0981 */ /* 0x000ea2000c1e1520 */
[----:B------:R-:W-:Y:S01]  /*17d0*/  ISETP.GT.AND P1, PT, R0, 0x1, P2 ;  /* 0x000000010000780c */ /* 0x000fe20001724270 */
[----:B------:R-:W-:Y:S01]  /*17e0*/  BSSY B0, `(.L_x_23) ;  /* 0x000000b000007945 */ /* 0x000fe20003800000 */
[----:B--2---:R-:W-:-:S05]  /*17f0*/  HADD2.F32 R6, -RZ, R15.H0_H0 ;  /* 0x2000000fff067230 */ /* 0x004fca0000004100 */
[----:B------:R-:W-:Y:S01]  /*1800*/  FMUL R7, R6, R9 ;  /* 0x0000000906077220 */ /* 0x000fe20000400000 */
[----:B------:R-:W-:-:S03]  /*1810*/  LEA R6, P3, R14, UR4, 0x1 ;  /* 0x000000040e067c11 */ /* 0x000fc6000f8608ff */
[----:B-1----:R-:W-:Y:S01]  /*1820*/  FFMA R7, R88, R8, R7 ;  /* 0x0000000858077223 */ /* 0x002fe20000000007 */
[----:B------:R-:W-:-:S04]  /*1830*/  PRMT R88, R15, 0x7610, R88 ;  /* 0x000076100f587816 */ /* 0x000fc80000000058 */
[----:B------:R-:W-:Y:S02]  /*1840*/  F2FP.F16.F32.PACK_AB R18, RZ, R7 ;  /* 0x00000007ff12723e */ /* 0x000fe400000000ff */
[----:B------:R-:W-:-:S05]  /*1850*/  LEA.HI.X R7, R14, UR5, R19, 0x1, P3 ;  /* 0x000000050e077c11 */ /* 0x000fca00098f0c13 */
[----:B------:R0:W-:Y:S01]  /*1860*/  @P0 STG.E.U16 desc[UR12][R6.64], R18 ;  /* 0x0000001206000986 */ /* 0x0001e2000c10150c */
[----:B------:R-:W-:Y:S05]  /*1870*/  @!P1 BRA `(.L_x_24) ;  /* 0x0000000000049947 */ /* 0x000fea0003800000 */
[----:B------:R1:W5:Y:S02]  /*1880*/  LDG.E.LTC128B.U16 R88, desc[UR12][R12.64+0x2] ;  /* 0x0000020c0c587981 */ /* 0x000364000c1e1520 */
.L_x_24:
[----:B------:R-:W-:Y:S05]  /*1890*/  BSYNC B0 ;  /* 0x0000000000007941 */ /* 0x000fea0003800000 */
.L_x_23:
[----:B------:R-:W-:Y:S01]  /*18a0*/  USHF.L.U32 UR4, UR6, 0x3, URZ ;  /* 0x0000000306047899 */ /* 0x000fe2000800063f */
[----:B0----5:R-:W-:Y:S01]  /*18b0*/  HADD2.F32 R18, -RZ, R88.H0_H0 ;  /* 0x20000058ff127230 */ /* 0x021fe20000004100 */
[----:B------:R-:W-:Y:S01]  /*18c0*/  USHF.L.U64.HI UR5, UR6, 0x3, UR7 ;  /* 0x0000000306057899 */ /* 0x000fe20008010207 */
[----:B------:R-:W-:-:S03]  /*18d0*/  ISETP.GT.AND P0, PT, R10, 0x8, PT ;  /* 0x000000080a00780c */ /* 0x000fc60003f04270 */
[----:B------:R-:W-:Y:S02]  /*18e0*/  IMAD.U32 R14, RZ, RZ, UR4 ;  /* 0x00000004ff0e7e24 */ /* 0x000fe4000f8e00ff */
[----:B------:R-:W-:Y:S01]  /*18f0*/  FMUL R22, R18, R9 ;  /* 0x0000000912167220 */ /* 0x000fe20000400000 */
[----:B------:R-:W-:Y:S01]  /*1900*/  IMAD.U32 R15, RZ, RZ, UR5 ;  /* 0x00000005ff0f7e24 */ /* 0x000fe2000f8e00ff */
[----:B------:R-:W-:Y:S02]  /*1910*/  ISETP.GT.AND P3, PT, R0, RZ, P0 ;  /* 0x000000ff0000720c */ /* 0x000fe40000764270 */
[----:B------:R-:W-:Y:S01]  /*1920*/  FFMA R22, R89, R8, R22 ;  /* 0x0000000859167223 */ /* 0x000fe20000000016 */
[----:B------:R-:W-:-:S04]  /*1930*/  IMAD.WIDE.U32 R18, R2, UR6, R14 ;  /* 0x0000000602127c25 */ /* 0x000fc8000f8e000e */
[----:B------:R-:W-:Y:S02]  /*1940*/  F2FP.F16.F32.PACK_AB R89, RZ, R22 ;  /* 0x00000016ff59723e */ /* 0x000fe400000000ff */
[----:B------:R-:W-:-:S03]  /*1950*/  IADD3 R23, P4, R4, R18, RZ ;  /* 0x0000001204177210 */ /* 0x000fc60007f9e0ff */
[----:B------:R0:W-:Y:S01]  /*1960*/  @P1 STG.E.U16 desc[UR12][R6.64+0x2], R89 ;  /* 0x0000025906001986 */ /* 0x0001e2000c10150c */
[----:B------:R-:W-:Y:S02]  /*1970*/  IADD3.X R22, R5, R17, R19, P4, !PT ;  /* 0x0000001105167210 */ /* 0x000fe400027fe413 */
[----:B------:R-:W-:-:S04]  /*1980*/  LEA R18, P4, R23, UR8, 0x1 ;  /* 0x0000000817127c11 */ /* 0x000fc8000f8808ff */
[----:B------:R-:W-:-:S05]  /*1990*/  LEA.HI.X R19, R23, UR9, R22, 0x1, P4 ;  /* 0x0000000917137c11 */ /* 0x000fca000a0f0c16 */
[----:B------:R-:W2:Y:S01]  /*19a0*/  @P3 LDG.E.LTC128B.U16 R88, desc[UR12][R18.64] ;  /* 0x0000000c12583981 */ /* 0x000ea2000c1e1520 */
[C---:B------:R-:W-:Y:S01]  /*19b0*/  IMAD.SHL.U32 R17, R21.reuse, 0x2, RZ ;  /* 0x0000000215117824 */ /* 0x040fe200078e00ff */
[----:B------:R-:W-:Y:S01]  /*19c0*/  SHF.L.U64.HI R21, R21, 0x1, R20 ;  /* 0x0000000115157819 */ /* 0x000fe20000010214 */
[----:B------:R-:W-:Y:S01]  /*19d0*/  BSSY B0, `(.L_x_25) ;  /* 0x000000b000007945 */ /* 0x000fe20003800000 */
[----:B------:R-:W-:Y:S01]  /*19e0*/  ISETP.GT.AND P1, PT, R0, 0x1, P0 ;  /* 0x000000010000780c */ /* 0x000fe20000724270 */
[----:B--2---:R-:W-:-:S05]  /*19f0*/  HADD2.F32 R22, -RZ, R88.H0_H0 ;  /* 0x20000058ff167230 */ /* 0x004fca0000004100 */
[----:B------:R-:W-:Y:S01]  /*1a00*/  FMUL R23, R22, R9 ;  /* 0x0000000916177220 */ /* 0x000fe20000400000 */
[----:B------:R-:W-:-:S03]  /*1a10*/  IADD3 R22, P4, R17, R6, RZ ;  /* 0x0000000611167210 */ /* 0x000fc60007f9e0ff */
[----:B------:R-:W-:-:S05]  /*1a20*/  FFMA R23, R90, R8, R23 ;  /* 0x000000085a177223 */ /* 0x000fca0000000017 */
[----:B------:R-:W-:Y:S01]  /*1a30*/  F2FP.F16.F32.PACK_AB R20, RZ, R23 ;  /* 0x00000017ff14723e */ /* 0x000fe200000000ff */
[----:B------:R-:W-:-:S05]  /*1a40*/  IMAD.X R23, R21, 0x1, R7, P4 ;  /* 0x0000000115177824 */ /* 0x000fca00020e0607 */
[----:B------:R0:W-:Y:S01]  /*1a50*/  @P3 STG.E.U16 desc[UR12][R22.64], R20 ;  /* 0x0000001416003986 */ /* 0x0001e2000c10150c */
[----:B------:R-:W-:Y:S05]  /*1a60*/  @!P1 BRA `(.L_x_26) ;  /* 0x0000000000049947 */ /* 0x000fea0003800000 */
[----:B------:R2:W5:Y:S02]  /*1a70*/  LDG.E.LTC128B.U16 R88, desc[UR12][R18.64+0x2] ;  /* 0x0000020c12587981 */ /* 0x000564000c1e1520 */
.L_x_26:
[----:B------:R-:W-:Y:S05]  /*1a80*/  BSYNC B0 ;  /* 0x0000000000007941 */ /* 0x000fea0003800000 */
.L_x_25:
[----:B0----5:R-:W-:Y:S01]  /*1a90*/  HADD2.F32 R20, -RZ, R88.H0_H0 ;  /* 0x20000058ff147230 */ /* 0x021fe20000004100 */
[----:B------:R-:W-:Y:S01]  /*1aa0*/  ISETP.GT.AND P3, PT, R0, 0x8, P2 ;  /* 0x000000080000780c */ /* 0x000fe20001764270 */
[----:B------:R-:W-:Y:S03]  /*1ab0*/  BSSY B0, `(.L_x_27) ;  /* 0x0000007000007945 */ /* 0x000fe60003800000 */
[----:B------:R-:W-:-:S04]  /*1ac0*/  FMUL R20, R20, R9 ;  /* 0x0000000914147220 */ /* 0x000fc80000400000 */
[----:B------:R-:W-:-:S05]  /*1ad0*/  FFMA R20, R91, R8, R20 ;  /* 0x000000085b147223 */ /* 0x000fca0000000014 */
[----:B------:R-:W-:-:S05]  /*1ae0*/  F2FP.F16.F32.PACK_AB R20, RZ, R20 ;  /* 0x00000014ff14723e */ /* 0x000fca00000000ff */
[----:B------:R0:W-:Y:S01]  /*1af0*/  @P1 STG.E.U16 desc[UR12][R22.64+0x2], R20 ;  /* 0x0000021416001986 */ /* 0x0001e2000c10150c */
[----:B------:R-:W-:Y:S05]  /*1b00*/  @!P3 BRA `(.L_x_28) ;  /* 0x000000000004b947 */ /* 0x000fea0003800000 */
[----:B------:R3:W5:Y:S02]  /*1b10*/  LDG.E.LTC128B.U16 R88, desc[UR12][R12.64+0x10] ;  /* 0x0000100c0c587981 */ /* 0x000764000c1e1520 */
.L_x_28:
[----:B------:R-:W-:Y:S05]  /*1b20*/  BSYNC B0 ;  /* 0x0000000000007941 */ /* 0x000fea0003800000 */
.L_x_27:
        /* <DEDUP_REMOVED lines=9> */
.L_x_30:
[----:B------:R-:W-:Y:S05]  /*1bc0*/  BSYNC B0 ;  /* 0x0000000000007941 */ /* 0x000fea0003800000 */
.L_x_29:
[----:B-----5:R-:W-:Y:S01]  /*1bd0*/  HADD2.F32 R20, -RZ, R88.H0_H0 ;  /* 0x20000058ff147230 */ /* 0x020fe20000004100 */
        /* <DEDUP_REMOVED lines=8> */
.L_x_32:
[----:B------:R-:W-:Y:S05]  /*1c60*/  BSYNC B0 ;  /* 0x0000000000007941 */ /* 0x000fea0003800000 */
.L_x_31:
        /* <DEDUP_REMOVED lines=9> */
.L_x_34:
[----:B------:R-:W-:Y:S05]  /*1d00*/  BSYNC B0 ;  /* 0x0000000000007941 */ /* 0x000fea0003800000 */
.L_x_33:
        /* <DEDUP_REMOVED lines=9> */
.L_x_36:
[----:B------:R-:W-:Y:S05]  /*1da0*/  BSYNC B0 ;  /* 0x0000000000007941 */ /* 0x000fea0003800000 */
.L_x_35:
        /* <DEDUP_REMOVED lines=9> */
.L_x_38:
[----:B------:R-:W-:Y:S05]  /*1e40*/  BSYNC B0 ;  /* 0x0000000000007941 */ /* 0x000fea0003800000 */
.L_x_37:
        /* <DEDUP_REMOVED lines=9> */
.L_x_40:
[----:B------:R-:W-:Y:S05]  /*1ee0*/  BSYNC B0 ;  /* 0x0000000000007941 */ /* 0x000fea0003800000 */
.L_x_39:
        /* <DEDUP_REMOVED lines=9> */
.L_x_42:
[----:B------:R-:W-:Y:S05]  /*1f80*/  BSYNC B0 ;  /* 0x0000000000007941 */ /* 0x000fea0003800000 */
.L_x_41:
        /* <DEDUP_REMOVED lines=9> */
.L_x_44:
[----:B------:R-:W-:Y:S05]  /*2020*/  BSYNC B0 ;  /* 0x0000000000007941 */ /* 0x000fea0003800000 */
.L_x_43:
        /* <DEDUP_REMOVED lines=9> */
.L_x_46:
[----:B------:R-:W-:Y:S05]  /*20c0*/  BSYNC B0 ;  /* 0x0000000000007941 */ /* 0x000fea0003800000 */
.L_x_45:
        /* <DEDUP_REMOVED lines=9> */
.L_x_48:
[----:B------:R-:W-:Y:S05]  /*2160*/  BSYNC B0 ;  /* 0x0000000000007941 */ /* 0x000fea0003800000 */
.L_x_47:
        /* <DEDUP_REMOVED lines=9> */
.L_x_50:
[----:B------:R-:W-:Y:S05]  /*2200*/  BSYNC B0 ;  /* 0x0000000000007941 */ /* 0x000fea0003800000 */
.L_x_49:
        /* <DEDUP_REMOVED lines=9> */
.L_x_52:
[----:B------:R-:W-:Y:S05]  /*22a0*/  BSYNC B0 ;  /* 0x0000000000007941 */ /* 0x000fea0003800000 */
.L_x_51:
        /* <DEDUP_REMOVED lines=9> */
.L_x_54:
[----:B------:R-:W-:Y:S05]  /*2340*/  BSYNC B0 ;  /* 0x0000000000007941 */ /* 0x000fea0003800000 */
.L_x_53:
        /* <DEDUP_REMOVED lines=9> */
.L_x_56:
[----:B------:R-:W-:Y:S05]  /*23e0*/  BSYNC B0 ;  /* 0x0000000000007941 */ /* 0x000fea0003800000 */
.L_x_55:
        /* <DEDUP_REMOVED lines=9> */
.L_x_58:
[----:B------:R-:W-:Y:S05]  /*2480*/  BSYNC B0 ;  /* 0x0000000000007941 */ /* 0x000fea0003800000 */
.L_x_57:
        /* <DEDUP_REMOVED lines=9> */
.L_x_60:
[----:B------:R-:W-:Y:S05]  /*2520*/  BSYNC B0 ;  /* 0x0000000000007941 */ /* 0x000fea0003800000 */
.L_x_59:
        /* <DEDUP_REMOVED lines=9> */
.L_x_62:
[----:B------:R-:W-:Y:S05]  /*25c0*/  BSYNC B0 ;  /* 0x0000000000007941 */ /* 0x000fea0003800000 */
.L_x_61:
        /* <DEDUP_REMOVED lines=9> */
.L_x_64:
[----:B------:R-:W-:Y:S05]  /*2660*/  BSYNC B0 ;  /* 0x0000000000007941 */ /* 0x000fea0003800000 */
.L_x_63:
        /* <DEDUP_REMOVED lines=9> */
.L_x_66:
[----:B------:R-:W-:Y:S05]  /*2700*/  BSYNC B0 ;  /* 0x0000000000007941 */ /* 0x000fea0003800000 */
.L_x_65:
        /* <DEDUP_REMOVED lines=9> */
.L_x_68:
[----:B------:R-:W-:Y:S05]  /*27a0*/  BSYNC B0 ;  /* 0x0000000000007941 */ /* 0x000fea0003800000 */
.L_x_67:
        /* <DEDUP_REMOVED lines=9> */
.L_x_70:
[----:B------:R-:W-:Y:S05]  /*2840*/  BSYNC B0 ;  /* 0x0000000000007941 */ /* 0x000fea0003800000 */
.L_x_69:
        /* <DEDUP_REMOVED lines=9> */
.L_x_72:
[----:B------:R-:W-:Y:S05]  /*28e0*/  BSYNC B0 ;  /* 0x0000000000007941 */ /* 0x000fea0003800000 */
.L_x_71:
        /* <DEDUP_REMOVED lines=9> */
.L_x_74:
[----:B------:R-:W-:Y:S05]  /*2980*/  BSYNC B0 ;  /* 0x0000000000007941 */ /* 0x000fea0003800000 */
.L_x_73:
        /* <DEDUP_REMOVED lines=9> */
.L_x_76:
[----:B------:R-:W-:Y:S05]  /*2a20*/  BSYNC B0 ;  /* 0x0000000000007941 */ /* 0x000fea0003800000 */
.L_x_75:
        /* <DEDUP_REMOVED lines=9> */
.L_x_78:
[----:B------:R-:W-:Y:S05]  /*2ac0*/  BSYNC B0 ;  /* 0x0000000000007941 */ /* 0x000fea0003800000 */
.L_x_77:
        /* <DEDUP_REMOVED lines=9> */
.L_x_80:
[----:B------:R-:W-:Y:S05]  /*2b60*/  BSYNC B0 ;  /* 0x0000000000007941 */ /* 0x000fea0003800000 */
.L_x_79:
        /* <DEDUP_REMOVED lines=9> */
.L_x_82:
[----:B------:R-:W-:Y:S05]  /*2c00*/  BSYNC B0 ;  /* 0x0000000000007941 */ /* 0x000fea0003800000 */
.L_x_81:
        /* <DEDUP_REMOVED lines=9> */
.L_x_84:
[----:B------:R-:W-:Y:S05]  /*2ca0*/  BSYNC B0 ;  /* 0x0000000000007941 */ /* 0x000fea0003800000 */
.L_x_83:
        /* <DEDUP_REMOVED lines=9> */
.L_x_86:
[----:B------:R-:W-:Y:S05]  /*2d40*/  BSYNC B0 ;  /* 0x0000000000007941 */ /* 0x000fea0003800000 */
.L_x_85:
        /* <DEDUP_REMOVED lines=9> */
.L_x_88:
[----:B------:R-:W-:Y:S05]  /*2de0*/  BSYNC B0 ;  /* 0x0000000000007941 */ /* 0x000fea0003800000 */
.L_x_87:
        /* <DEDUP_REMOVED lines=9> */
.L_x_90:
[----:B------:R-:W-:Y:S05]  /*2e80*/  BSYNC B0 ;  /* 0x0000000000007941 */ /* 0x000fea0003800000 */
.L_x_89:
        /* <DEDUP_REMOVED lines=9> */
.L_x_92:
[----:B------:R-:W-:Y:S05]  /*2f20*/  BSYNC B0 ;  /* 0x0000000000007941 */ /* 0x000fea0003800000 */
.L_x_91:
        /* <DEDUP_REMOVED lines=9> */
.L_x_94:
[----:B------:R-:W-:Y:S05]  /*2fc0*/  BSYNC B0 ;  /* 0x0000000000007941 */ /* 0x000fea0003800000 */
.L_x_93:
        /* <DEDUP_REMOVED lines=9> */
.L_x_96:
[----:B------:R-:W-:Y:S05]  /*3060*/  BSYNC B0 ;  /* 0x0000000000007941 */ /* 0x000fea0003800000 */
.L_x_95:
        /* <DEDUP_REMOVED lines=9> */
.L_x_98:
[----:B------:R-:W-:Y:S05]  /*3100*/  BSYNC B0 ;  /* 0x0000000000007941 */ /* 0x000fea0003800000 */
.L_x_97:
        /* <DEDUP_REMOVED lines=9> */
.L_x_100:
[----:B------:R-:W-:Y:S05]  /*31a0*/  BSYNC B0 ;  /* 0x0000000000007941 */ /* 0x000fea0003800000 */
.L_x_99:
        /* <DEDUP_REMOVED lines=9> */
.L_x_102:
[----:B------:R-:W-:Y:S05]  /*3240*/  BSYNC B0 ;  /* 0x0000000000007941 */ /* 0x000fea0003800000 */
.L_x_101:
        /* <DEDUP_REMOVED lines=9> */
.L_x_104:
[----:B------:R-:W-:Y:S05]  /*32e0*/  BSYNC B0 ;  /* 0x0000000000007941 */ /* 0x000fea0003800000 */
.L_x_103:
        /* <DEDUP_REMOVED lines=9> */
.L_x_106:
[----:B------:R-:W-:Y:S05]  /*3380*/  BSYNC B0 ;  /* 0x0000000000007941 */ /* 0x000fea0003800000 */
.L_x_105:
        /* <DEDUP_REMOVED lines=9> */
.L_x_108:
[----:B------:R-:W-:Y:S05]  /*3420*/  BSYNC B0 ;  /* 0x0000000000007941 */ /* 0x000fea0003800000 */
.L_x_107:
        /* <DEDUP_REMOVED lines=9> */
.L_x_110:
[----:B------:R-:W-:Y:S05]  /*34c0*/  BSYNC B0 ;  /* 0x0000000000007941 */ /* 0x000fea0003800000 */
.L_x_109:
        /* <DEDUP_REMOVED lines=9> */
.L_x_112:
[----:B------:R-:W-:Y:S05]  /*3560*/  BSYNC B0 ;  /* 0x0000000000007941 */ /* 0x000fea0003800000 */
.L_x_111:
        /* <DEDUP_REMOVED lines=9> */
.L_x_114:
[----:B------:R-:W-:Y:S05]  /*3600*/  BSYNC B0 ;  /* 0x0000000000007941 */ /* 0x000fea0003800000 */
.L_x_113:
        /* <DEDUP_REMOVED lines=9> */
.L_x_116:
[----:B------:R-:W-:Y:S05]  /*36a0*/  BSYNC B0 ;  /* 0x0000000000007941 */ /* 0x000fea0003800000 */
.L_x_115:
        /* <DEDUP_REMOVED lines=9> */
.L_x_118:
[----:B------:R-:W-:Y:S05]  /*3740*/  BSYNC B0 ;  /* 0x0000000000007941 */ /* 0x000fea0003800000 */
.L_x_117:
        /* <DEDUP_REMOVED lines=9> */
.L_x_120:
[----:B------:R-:W-:Y:S05]  /*37e0*/  BSYNC B0 ;  /* 0x0000000000007941 */ /* 0x000fea0003800000 */
.L_x_119:
        /* <DEDUP_REMOVED lines=9> */
.L_x_122:
[----:B------:R-:W-:Y:S05]  /*3880*/  BSYNC B0 ;  /* 0x0000000000007941 */ /* 0x000fea0003800000 */
.L_x_121:
        /* <DEDUP_REMOVED lines=9> */
.L_x_124:
[----:B------:R-:W-:Y:S05]  /*3920*/  BSYNC B0 ;  /* 0x0000000000007941 */ /* 0x000fea0003800000 */
.L_x_123:
        /* <DEDUP_REMOVED lines=9> */
.L_x_126:
[----:B------:R-:W-:Y:S05]  /*39c0*/  BSYNC B0 ;  /* 0x0000000000007941 */ /* 0x000fea0003800000 */
.L_x_125:
        /* <DEDUP_REMOVED lines=9> */
.L_x_128:
[----:B------:R-:W-:Y:S05]  /*3a60*/  BSYNC B0 ;  /* 0x0000000000007941 */ /* 0x000fea0003800000 */
.L_x_127:
        /* <DEDUP_REMOVED lines=9> */
.L_x_130:
[----:B------:R-:W-:Y:S05]  /*3b00*/  BSYNC B0 ;  /* 0x0000000000007941 */ /* 0x000fea0003800000 */
.L_x_129:
        /* <DEDUP_REMOVED lines=9> */
.L_x_132:
[----:B------:R-:W-:Y:S05]  /*3ba0*/  BSYNC B0 ;  /* 0x0000000000007941 */ /* 0x000fea0003800000 */
.L_x_131:
        /* <DEDUP_REMOVED lines=9> */
.L_x_134:
[----:B------:R-:W-:Y:S05]  /*3c40*/  BSYNC B0 ;  /* 0x0000000000007941 */ /* 0x000fea0003800000 */
.L_x_133:
        /* <DEDUP_REMOVED lines=9> */
.L_x_136:
[----:B------:R-:W-:Y:S05]  /*3ce0*/  BSYNC B0 ;  /* 0x0000000000007941 */ /* 0x000fea0003800000 */
.L_x_135:
        /* <DEDUP_REMOVED lines=9> */
.L_x_138:
[----:B------:R-:W-:Y:S05]  /*3d80*/  BSYNC B0 ;  /* 0x0000000000007941 */ /* 0x000fea0003800000 */
.L_x_137:
        /* <DEDUP_REMOVED lines=9> */
.L_x_140:
[----:B------:R-:W-:Y:S05]  /*3e20*/  BSYNC B0 ;  /* 0x0000000000007941 */ /* 0x000fea0003800000 */
.L_x_139:
        /* <DEDUP_REMOVED lines=9> */
.L_x_142:
[----:B------:R-:W-:Y:S05]  /*3ec0*/  BSYNC B0 ;  /* 0x0000000000007941 */ /* 0x000fea0003800000 */
.L_x_141:
[----:B01-345:R-:W-:Y:S01]  /*3ed0*/  HADD2.F32 R12, -RZ, R88.H0_H0 ;  /* 0x20000058ff0c7230 */ /* 0x03bfe20000004100 */
        /* <DEDUP_REMOVED lines=8> */
.L_x_144:
[----:B------:R-:W-:Y:S05]  /*3f60*/  BSYNC B0 ;  /* 0x0000000000007941 */ /* 0x000fea0003800000 */
.L_x_143:
[----:B0----5:R-:W-:Y:S01]  /*3f70*/  HADD2.F32 R12, -RZ, R88.H0_H0 ;  /* 0x20000058ff0c7230 */ /* 0x021fe20000004100 */
[----:B------:R-:W-:Y:S01]  /*3f80*/  ISETP.GT.AND P1, PT, R0, 0x79, P0 ;  /* 0x000000790000780c */ /* 0x000fe20000724270 */
[----:B------:R-:W-:Y:S01]  /*3f90*/  BSSY B0, `(.L_x_145) ;  /* 0x000000b000007945 */ /* 0x000fe20003800000 */
[----:B------:R-:W-:Y:S02]  /*3fa0*/  IADD3 R91, P0, R2, 0x40, RZ ;  /* 0x00000040025b7810 */ /* 0x000fe40007f1e0ff */
[----:B------:R-:W-:Y:S01]  /*3fb0*/  FMUL R13, R12, R9 ;  /* 0x000000090c0d7220 */ /* 0x000fe20000400000 */
[----:B------:R-:W-:-:S03]  /*3fc0*/  @P3 IMAD.MOV.U32 R12, RZ, RZ, R22 ;  /* 0x000000ffff0c3224 */ /* 0x000fc600078e0016 */
[----:B------:R-:W-:-:S05]  /*3fd0*/  FFMA R13, R150, R8, R13 ;  /* 0x00000008960d7223 */ /* 0x000fca000000000d */
[----:B------:R-:W-:-:S04]  /*3fe0*/  F2FP.F16.F32.PACK_AB R13, RZ, R13 ;  /* 0x0000000dff0d723e */ /* 0x000fc800000000ff */
[----:B------:R-:W-:Y:S01]  /*3ff0*/  PRMT R20, R13, 0x7610, R20 ;  /* 0x000076100d147816 */ /* 0x000fe20000000014 */
[----:B------:R-:W-:-:S05]  /*4000*/  @P3 IMAD.MOV.U32 R13, RZ, RZ, R23 ;  /* 0x000000ffff0d3224 */ /* 0x000fca00078e0017 */
[----:B------:R0:W-:Y:S01]  /*4010*/  @P3 STG.E.U16 desc[UR12][R12.64+0xf0], R20 ;  /* 0x0000f0140c003986 */ /* 0x0001e2000c10150c */
[----:B------:R-:W-:Y:S05]  /*4020*/  @!P1 BRA `(.L_x_146) ;  /* 0x0000000000049947 */ /* 0x000fea0003800000 */
[----:B------:R3:W5:Y:S02]  /*4030*/  LDG.E.LTC128B.U16 R88, desc[UR12][R18.64+0xf2] ;  /* 0x0000f20c12587981 */ /* 0x000764000c1e1520 */
.L_x_146:
[----:B------:R-:W-:Y:S05]  /*4040*/  BSYNC B0 ;  /* 0x0000000000007941 */ /* 0x000fea0003800000 */
.L_x_145:
[----:B-----5:R-:W-:Y:S02]  /*4050*/  HADD2.F32 R2, -RZ, R88.H0_H0 ;  /* 0x20000058ff027230 */ /* 0x020fe40000004100 */
[----:B------:R-:W-:Y:S01]  /*4060*/  IMAD.X R3, RZ, RZ, R3, P0 ;  /* 0x000000ffff037224 */ /* 0x000fe200000e0603 */
[----:B------:R-:W-:Y:S01]  /*4070*/  ISETP.GT.AND P0, PT, R10, 0x40, PT ;  /* 0x000000400a00780c */ /* 0x000fe20003f04270 */
[----:B0-----:R-:W-:-:S04]  /*4080*/  IMAD.WIDE.U32 R12, R91, UR6, R4 ;  /* 0x000000065b0c7c25 */ /* 0x001fc8000f8e0004 */
[----:B------:R-:W-:Y:S01]  /*4090*/  FMUL R2, R2, R9 ;  /* 0x0000000902027220 */ /* 0x000fe20000400000 */
[----:B------:R-:W-:Y:S01]  /*40a0*/  ISETP.GT.AND P3, PT, R0, RZ, P0 ;  /* 0x000000ff0000720c */ /* 0x000fe20000764270 */
[----:B-123--:R-:W-:Y:S02]  /*40b0*/  IMAD R18, R3, UR6, RZ ;  /* 0x0000000603127c24 */ /* 0x00efe4000f8e02ff */
[----:B------:R-:W-:Y:S02]  /*40c0*/  FFMA R2, R151, R8, R2 ;  /* 0x0000000897027223 */ /* 0x000fe40000000002 */
[----:B------:R-:W-:-:S03]  /*40d0*/  IMAD R93, R91, UR7, R18 ;  /* 0x000000075b5d7c24 */ /* 0x000fc6000f8e0212 */
[----:B------:R-:W-:Y:S01]  /*40e0*/  F2FP.F16.F32.PACK_AB R18, RZ, R2 ;  /* 0x00000002ff12723e */ /* 0x000fe200000000ff */
[----:B------:R-:W-:Y:S01]  /*40f0*/  IMAD.IADD R3, R13, 0x1, R93 ;  /* 0x000000010d037824 */ /* 0x000fe200078e025d */
[----:B------:R-:W-:-:S03]  /*4100*/  LEA R2, P2, R12, UR8, 0x1 ;  /* 0x000000080c027c11 */ /* 0x000fc6000f8408ff */
[----:B------:R0:W-:Y:S01]  /*4110*/  @P1 STG.E.U16 desc[UR12][R22.64+0xf2], R18 ;  /* 0x0000f21216001986 */ /* 0x0001e2000c10150c */
        /* <DEDUP_REMOVED lines=15> */
.L_x_148:
[----:B------:R-:W-:Y:S05]  /*4210*/  BSYNC B0 ;  /* 0x0000000000007941 */ /* 0x000fea0003800000 */
.L_x_147:
[----:B-----5:R-:W-:Y:S01]  /*4220*/  HADD2.F32 R16, -RZ, R88.H0_H0 ;  /* 0x20000058ff107230 */ /* 0x020fe20000004100 */
[----:B------:R-:W-:Y:S01]  /*4230*/  ISETP.GT.AND P1, PT, R10, 0x48, PT ;  /* 0x000000480a00780c */ /* 0x000fe20003f24270 */
[----:B------:R-:W-:Y:S01]  /*4240*/  IMAD.WIDE.U32 R14, R91, UR6, R14 ;  /* 0x000000065b0e7c25 */ /* 0x000fe2000f8e000e */
[----:B------:R-:W-:Y:S03]  /*4250*/  BSSY B0, `(.L_x_149) ;  /* 0x000000e000007945 */ /* 0x000fe60003800000 */
[----:B------:R-:W-:Y:S01]  /*4260*/  FMUL R16, R16, R9 ;  /* 0x0000000910107220 */ /* 0x000fe20000400000 */
[----:B------:R-:W-:Y:S01]  /*4270*/  @P2 IMAD.MOV.U32 R10, RZ, RZ, R12 ;  /* 0x000000ffff0a2224 */ /* 0x000fe200078e000c */
[----:B0-----:R-:W-:Y:S02]  /*4280*/  IADD3 R11, P3, R4, R14, RZ ;  /* 0x0000000e040b7210 */ /* 0x001fe40007f7e0ff */
[----:B------:R-:W-:-:S02]  /*4290*/  FFMA R16, R25, R8, R16 ;  /* 0x0000000819107223 */ /* 0x000fc40000000010 */
[----:B------:R-:W-:Y:S02]  /*42a0*/  IADD3.X R14, R5, R93, R15, P3, !PT ;  /* 0x0000005d050e7210 */ /* 0x000fe40001ffe40f */
[C---:B------:R-:W-:Y:S02]  /*42b0*/  LEA R4, P4, R11.reuse, UR8, 0x1 ;  /* 0x000000080b047c11 */ /* 0x040fe4000f8808ff */
[----:B------:R-:W-:Y:S02]  /*42c0*/  F2FP.F16.F32.PACK_AB R16, RZ, R16 ;  /* 0x00000010ff10723e */ /* 0x000fe400000000ff */
[----:B------:R-:W-:Y:S01]  /*42d0*/  LEA.HI.X R5, R11, UR9, R14, 0x1, P4 ;  /* 0x000000090b057c11 */ /* 0x000fe2000a0f0c0e */
[----:B------:R-:W-:Y:S01]  /*42e0*/  @P2 IMAD.MOV.U32 R11, RZ, RZ, R13 ;  /* 0x000000ffff0b2224 */ /* 0x000fe200078e000d */
[----:B------:R-:W-:-:S04]  /*42f0*/  ISETP.GT.AND P3, PT, R0, RZ, P1 ;  /* 0x000000ff0000720c */ /* 0x000fc80000f64270 */
[----:B------:R0:W-:Y:S09]  /*4300*/  @P2 STG.E.U16 desc[UR12][R10.64+0x2], R16 ;  /* 0x000002100a002986 */ /* 0x0001f2000c10150c */
[----:B------:R-:W-:Y:S05]  /*4310*/  @!P3 BRA `(.L_x_150) ;  /* 0x000000000004b947 */ /* 0x000fea0003800000 */
[----:B------:R2:W5:Y:S02]  /*4320*/  LDG.E.LTC128B.U16 R88, desc[UR12][R4.64] ;  /* 0x0000000c04587981 */ /* 0x000564000c1e1520 */
.L_x_150:
[----:B------:R-:W-:Y:S05]  /*4330*/  BSYNC B0 ;  /* 0x0000000000007941 */ /* 0x000fea0003800000 */
.L_x_149:
[----:B0----5:R-:W-:Y:S01]  /*4340*/  HADD2.F32 R10, -RZ, R88.H0_H0 ;  /* 0x20000058ff0a7230 */ /* 0x021fe20000004100 */
[----:B------:R-:W-:Y:S01]  /*4350*/  IADD3 R14, P4, R12, R17, RZ ;  /* 0x000000110c0e7210 */ /* 0x000fe20007f9e0ff */
[----:B------:R-:W-:Y:S01]  /*4360*/  BSSY B0, `(.L_x_151) ;  /* 0x0000009000007945 */ /* 0x000fe20003800000 */
[----:B------:R-:W-:Y:S02]  /*4370*/  ISETP.GT.AND P2, PT, R0, 0x1, P1 ;  /* 0x000000010000780c */ /* 0x000fe40000f44270 */
[----:B------:R-:W-:Y:S01]  /*4380*/  FMUL R11, R10, R9 ;  /* 0x000000090a0b7220 */ /* 0x000fe20000400000 */
[----:B------:R-:W-:-:S03]  /*4390*/  IMAD.X R15, R13, 0x1, R21, P4 ;  /* 0x000000010d0f7824 */ /* 0x000fc600020e0615 */
[----:B------:R-:W-:-:S05]  /*43a0*/  FFMA R11, R26, R8, R11 ;  /* 0x000000081a0b7223 */ /* 0x000fca000000000b */
[----:B------:R-:W-:-:S05]  /*43b0*/  F2FP.F16.F32.PACK_AB R11, RZ, R11 ;  /* 0x0000000bff0b723e */ /* 0x000fca00000000ff */
[----:B------:R0:W-:Y:S01]  /*43c0*/  @P3 STG.E.U16 desc[UR12][R14.64], R11 ;  /* 0x0000000b0e003986 */ /* 0x0001e2000c10150c */
[----:B------:R-:W-:Y:S05]  /*43d0*/  @!P2 BRA `(.L_x_152) ;  /* 0x000000000004a947 */ /* 0x000fea0003800000 */
[----:B------:R3:W5:Y:S02]  /*43e0*/  LDG.E.LTC128B.U16 R88, desc[UR12][R4.64+0x2] ;  /* 0x0000020c04587981 */ /* 0x000764000c1e1520 */
.L_x_152:
[----:B------:R-:W-:Y:S05]  /*43f0*/  BSYNC B0 ;  /* 0x0000000000007941 */ /* 0x000fea0003800000 */
.L_x_151:
[----:B-----5:R-:W-:Y:S01]  /*4400*/  HADD2.F32 R10, -RZ, R88.H0_H0 ;  /* 0x20000058ff0a7230 */ /* 0x020fe20000004100 */
[----:B------:R-:W-:Y:S01]  /*4410*/  ISETP.GT.AND P3, PT, R0, 0x8, P0 ;  /* 0x000000080000780c */ /* 0x000fe20000764270 */
[----:B0-----:R-:W-:Y:S01]  /*4420*/  @P2 IMAD.MOV.U32 R11, RZ, RZ, R15 ;  /* 0x000000ffff0b2224 */ /* 0x001fe200078e000f */
[----:B------:R-:W-:Y:S02]  /*4430*/  BSSY B0, `(.L_x_153) ;  /* 0x0000009000007945 */ /* 0x000fe40003800000 */
[----:B------:R-:W-:-:S04]  /*4440*/  FMUL R10, R10, R9 ;  /* 0x000000090a0a7220 */ /* 0x000fc80000400000 */
[----:B------:R-:W-:-:S05]  /*4450*/  FFMA R10, R27, R8, R10 ;  /* 0x000000081b0a7223 */ /* 0x000fca000000000a */
[----:B------:R-:W-:-:S04]  /*4460*/  F2FP.F16.F32.PACK_AB R10, RZ, R10 ;  /* 0x0000000aff0a723e */ /* 0x000fc800000000ff */
[----:B------:R-:W-:Y:S01]  /*4470*/  PRMT R16, R10, 0x7610, R16 ;  /* 0x000076100a107816 */ /* 0x000fe20000000010 */
[----:B------:R-:W-:-:S05]  /*4480*/  @P2 IMAD.MOV.U32 R10, RZ, RZ, R14 ;  /* 0x000000ffff0a2224 */ /* 0x000fca00078e000e */
[----:B------:R0:W-:Y:S01]  /*4490*/  @P2 STG.E.U16 desc[UR12][R10.64+0x2], R16 ;  /* 0x000002100a002986 */ /* 0x0001e2000c10150c */
[----:B------:R-:W-:Y:S05]  /*44a0*/  @!P3 BRA `(.L_x_154) ;  /* 0x000000000004b947 */ /* 0x000fea0003800000 */
[----:B------:R4:W5:Y:S02]  /*44b0*/  LDG.E.LTC128B.U16 R88, desc[UR12][R2.64+0x10] ;  /* 0x0000100c02587981 */ /* 0x000964000c1e1520 */
.L_x_154:
[----:B------:R-:W-:Y:S05]  /*44c0*/  BSYNC B0 ;  /* 0x0000000000007941 */ /* 0x000fea0003800000 */
.L_x_153:
[----:B0----5:R-:W-:Y:S01]  /*44d0*/  HADD2.F32 R10, -RZ, R88.H0_H0 ;  /* 0x20000058ff0a7230 */ /* 0x021fe20000004100 */
[----:B------:R-:W-:Y:S01]  /*44e0*/  ISETP.GT.AND P2, PT, R0, 0x9, P0 ;  /* 0x000000090000780c */ /* 0x000fe20000744270 */
[----:B------:R-:W-:Y:S03]  /*44f0*/  BSSY B0, `(.L_x_155) ;  /* 0x000000a000007945 */ /* 0x000fe60003800000 */
[----:B------:R-:W-:Y:S01]  /*4500*/  FMUL R11, R10, R9 ;  /* 0x000000090a0b7220 */ /* 0x000fe20000400000 */
[----:B------:R-:W-:-:S03]  /*4510*/  IMAD.MOV.U32 R10, RZ, RZ, R12 ;  /* 0x000000ffff0a7224 */ /* 0x000fc600078e000c */
[----:B------:R-:W-:-:S05]  /*4520*/  FFMA R11, R28, R8, R11 ;  /* 0x000000081c0b7223 */ /* 0x000fca000000000b */
[----:B------:R-:W-:-:S04]  /*4530*/  F2FP.F16.F32.PACK_AB R11, RZ, R11 ;  /* 0x0000000bff0b723e */ /* 0x000fc800000000ff */
[----:B------:R-:W-:Y:S01]  /*4540*/  PRMT R16, R11, 0x7610, R16 ;  /* 0x000076100b107816 */ /* 0x000fe20000000010 */
[----:B------:R-:W-:-:S05]  /*4550*/  IMAD.MOV.U32 R11, RZ, RZ, R13 ;  /* 0x000000ffff0b7224 */ /* 0x000fca00078e000d */
[----:B------:R0:W-:Y:S01]  /*4560*/  @P3 STG.E.U16 desc[UR12][R10.64+0x10], R16 ;  /* 0x000010100a003986 */ /* 0x0001e2000c10150c */
[----:B------:R-:W-:Y:S05]  /*4570*/  @!P2 BRA `(.L_x_156) ;  /* 0x000000000004a947 */ /* 0x000fea0003800000 */
[----:B------:R0:W5:Y:S02]  /*4580*/  LDG.E.LTC128B.U16 R88, desc[UR12][R2.64+0x12] ;  /* 0x0000120c02587981 */ /* 0x000164000c1e1520 */
.L_x_156:
[----:B------:R-:W-:Y:S05]  /*4590*/  BSYNC B0 ;  /* 0x0000000000007941 */ /* 0x000fea0003800000 */
.L_x_155:
        /* <DEDUP_REMOVED lines=9> */
.L_x_158:
[----:B------:R-:W-:Y:S05]  /*4630*/  BSYNC B0 ;  /* 0x0000000000007941 */ /* 0x000fea0003800000 */
.L_x_157:
        /* <DEDUP_REMOVED lines=9> */
.L_x_160:
[----:B------:R-:W-:Y:S05]  /*46d0*/  BSYNC B0 ;  /* 0x0000000000007941 */ /* 0x000fea0003800000 */
.L_x_159:
[----:B-----5:R-:W-:Y:S01]  /*46e0*/  HADD2.F32 R12, -RZ, R88.H0_H0 ;  /* 0x20000058ff0c7230 */ /* 0x020fe20000004100 */
[----:B------:R-:W-:Y:S01]  /*46f0*/  IADD3 R6, P4, P5, R17, R6, R19 ;  /* 0x0000000611067210 */ /* 0x000fe20007d9e013 */
[----:B------:R-:W-:Y:S01]  /*4700*/  BSSY B0, `(.L_x_161) ;  /* 0x0000009000007945 */ /* 0x000fe20003800000 */
[----:B------:R-:W-:Y:S02]  /*4710*/  ISETP.GT.AND P3, PT, R0, 0x10, P0 ;  /* 0x000000100000780c */ /* 0x000fe40000764270 */
[----:B------:R-:W-:Y:S01]  /*4720*/  FMUL R12, R12, R9 ;  /* 0x000000090c0c7220 */ /* 0x000fe20000400000 */
[----:B------:R-:W-:-:S03]  /*4730*/  IADD3.X R7, R21, R7, R89, P4, P5 ;  /* 0x0000000715077210 */ /* 0x000fc600027ea459 */
[----:B------:R-:W-:-:S05]  /*4740*/  FFMA R12, R31, R8, R12 ;  /* 0x000000081f0c7223 */ /* 0x000fca000000000c */
[----:B------:R-:W-:-:S05]  /*4750*/  F2FP.F16.F32.PACK_AB R12, RZ, R12 ;  /* 0x0000000cff0c723e */ /* 0x000fca00000000ff */
[----:B------:R0:W-:Y:S01]  /*4760*/  @P2 STG.E.U16 desc[UR12][R6.64+0x12], R12 ;  /* 0x0000120c06002986 */ /* 0x0001e2000c10150c */
[----:B------:R-:W-:Y:S05]  /*4770*/  @!P3 BRA `(.L_x_162) ;  /* 0x000000000004b947 */ /* 0x000fea0003800000 */
[----:B------:R0:W5:Y:S02]  /*4780*/  LDG.E.LTC128B.U16 R88, desc[UR12][R2.64+0x20] ;  /* 0x0000200c02587981 */ /* 0x000164000c1e1520 */
.L_x_162:
[----:B------:R-:W-:Y:S05]  /*4790*/  BSYNC B0 ;  /* 0x0000000000007941 */ /* 0x000fea0003800000 */
.L_x_161:
        /* <DEDUP_REMOVED lines=9> */
.L_x_164:
[----:B------:R-:W-:Y:S05]  /*4830*/  BSYNC B0 ;  /* 0x0000000000007941 */ /* 0x000fea0003800000 */
.L_x_163:
        /* <DEDUP_REMOVED lines=9> */
.L_x_166:
[----:B------:R-:W-:Y:S05]  /*48d0*/  BSYNC B0 ;  /* 0x0000000000007941 */ /* 0x000fea0003800000 */
.L_x_165:
        /* <DEDUP_REMOVED lines=9> */
.L_x_168:
[----:B------:R-:W-:Y:S05]  /*4970*/  BSYNC B0 ;  /* 0x0000000000007941 */ /* 0x000fea0003800000 */
.L_x_167:
        /* <DEDUP_REMOVED lines=9> */
.L_x_170:
[----:B------:R-:W-:Y:S05]  /*4a10*/  BSYNC B0 ;  /* 0x0000000000007941 */ /* 0x000fea0003800000 */
.L_x_169:
        /* <DEDUP_REMOVED lines=9> */
.L_x_172:
[----:B------:R-:W-:Y:S05]  /*4ab0*/  BSYNC B0 ;  /* 0x0000000000007941 */ /* 0x000fea0003800000 */
.L_x_171:
        /* <DEDUP_REMOVED lines=9> */
.L_x_174:
[----:B------:R-:W-:Y:S05]  /*4b50*/  BSYNC B0 ;  /* 0x0000000000007941 */ /* 0x000fea0003800000 */
.L_x_173:
        /* <DEDUP_REMOVED lines=9> */
.L_x_176:
[----:B------:R-:W-:Y:S05]  /*4bf0*/  BSYNC B0 ;  /* 0x0000000000007941 */ /* 0x000fea0003800000 */
.L_x_175:
        /* <DEDUP_REMOVED lines=9> */
.L_x_178:
[----:B------:R-:W-:Y:S05]  /*4c90*/  BSYNC B0 ;  /* 0x0000000000007941 */ /* 0x000fea0003800000 */
.L_x_177:
        /* <DEDUP_REMOVED lines=9> */
.L_x_180:
[----:B------:R-:W-:Y:S05]  /*4d30*/  BSYNC B0 ;  /* 0x0000000000007941 */ /* 0x000fea0003800000 */
.L_x_179:
        /* <DEDUP_REMOVED lines=9> */
.L_x_182:
[----:B------:R-:W-:Y:S05]  /*4dd0*/  BSYNC B0 ;  /* 0x0000000000007941 */ /* 0x000fea0003800000 */
.L_x_181:
        /* <DEDUP_REMOVED lines=9> */
.L_x_184:
[----:B------:R-:W-:Y:S05]  /*4e70*/  BSYNC B0 ;  /* 0x0000000000007941 */ /* 0x000fea0003800000 */
.L_x_183:
        /* <DEDUP_REMOVED lines=9> */
.L_x_186:
[----:B------:R-:W-:Y:S05]  /*4f10*/  BSYNC B0 ;  /* 0x0000000000007941 */ /* 0x000fea0003800000 */
.L_x_185:
        /* <DEDUP_REMOVED lines=9> */
.L_x_188:
[----:B------:R-:W-:Y:S05]  /*4fb0*/  BSYNC B0 ;  /* 0x0000000000007941 */ /* 0x000fea0003800000 */
.L_x_187:
        /* <DEDUP_REMOVED lines=9> */
.L_x_190:
[----:B------:R-:W-:Y:S05]  /*5050*/  BSYNC B0 ;  /* 0x0000000000007941 */ /* 0x000fea0003800000 */
.L_x_189:
        /* <DEDUP_REMOVED lines=9> */
.L_x_192:
[----:B------:R-:W-:Y:S05]  /*50f0*/  BSYNC B0 ;  /* 0x0000000000007941 */ /* 0x000fea0003800000 */
.L_x_191:
        /* <DEDUP_REMOVED lines=9> */
.L_x_194:
[----:B------:R-:W-:Y:S05]  /*5190*/  BSYNC B0 ;  /* 0x0000000000007941 */ /* 0x000fea0003800000 */
.L_x_193:
        /* <DEDUP_REMOVED lines=9> */
.L_x_196:
[----:B------:R-:W-:Y:S05]  /*5230*/  BSYNC B0 ;  /* 0x0000000000007941 */ /* 0x000fea0003800000 */
.L_x_195:
        /* <DEDUP_REMOVED lines=9> */
.L_x_198:
[----:B------:R-:W-:Y:S05]  /*52d0*/  BSYNC B0 ;  /* 0x0000000000007941 */ /* 0x000fea0003800000 */
.L_x_197:
        /* <DEDUP_REMOVED lines=9> */
.L_x_200:
[----:B------:R-:W-:Y:S05]  /*5370*/  BSYNC B0 ;  /* 0x0000000000007941 */ /* 0x000fea0003800000 */
.L_x_199:
        /* <DEDUP_REMOVED lines=9> */
.L_x_202:
[----:B------:R-:W-:Y:S05]  /*5410*/  BSYNC B0 ;  /* 0x0000000000007941 */ /* 0x000fea0003800000 */
.L_x_201:
        /* <DEDUP_REMOVED lines=9> */
.L_x_204:
[----:B------:R-:W-:Y:S05]  /*54b0*/  BSYNC B0 ;  /* 0x0000000000007941 */ /* 0x000fea0003800000 */
.L_x_203:
        /* <DEDUP_REMOVED lines=9> */
.L_x_206:
[----:B------:R-:W-:Y:S05]  /*5550*/  BSYNC B0 ;  /* 0x0000000000007941 */ /* 0x000fea0003800000 */
.L_x_205:
        /* <DEDUP_REMOVED lines=9> */
.L_x_208:
[----:B------:R-:W-:Y:S05]  /*55f0*/  BSYNC B0 ;  /* 0x0000000000007941 */ /* 0x000fea0003800000 */
.L_x_207:
        /* <DEDUP_REMOVED lines=9> */
.L_x_210:
[----:B------:R-:W-:Y:S05]  /*5690*/  BSYNC B0 ;  /* 0x0000000000007941 */ /* 0x000fea0003800000 */
.L_x_209:
        /* <DEDUP_REMOVED lines=9> */
.L_x_212:
[----:B------:R-:W-:Y:S05]  /*5730*/  BSYNC B0 ;  /* 0x0000000000007941 */ /* 0x000fea0003800000 */
.L_x_211:
        /* <DEDUP_REMOVED lines=9> */
.L_x_214:
[----:B------:R-:W-:Y:S05]  /*57d0*/  BSYNC B0 ;  /* 0x0000000000007941 */ /* 0x000fea0003800000 */
.L_x_213:
        /* <DEDUP_REMOVED lines=9> */
.L_x_216:
[----:B------:R-:W-:Y:S05]  /*5870*/  BSYNC B0 ;  /* 0x0000000000007941 */ /* 0x000fea0003800000 */
.L_x_215:
        /* <DEDUP_REMOVED lines=9> */
.L_x_218:
[----:B------:R-:W-:Y:S05]  /*5910*/  BSYNC B0 ;  /* 0x0000000000007941 */ /* 0x000fea0003800000 */
.L_x_217:
        /* <DEDUP_REMOVED lines=9> */
.L_x_220:
[----:B------:R-:W-:Y:S05]  /*59b0*/  BSYNC B0 ;  /* 0x0000000000007941 */ /* 0x000fea0003800000 */
.L_x_219:
        /* <DEDUP_REMOVED lines=9> */
.L_x_222:
[----:B------:R-:W-:Y:S05]  /*5a50*/  BSYNC B0 ;  /* 0x0000000000007941 */ /* 0x000fea0003800000 */
.L_x_221:
        /* <DEDUP_REMOVED lines=9> */
.L_x_224:
[----:B------:R-:W-:Y:S05]  /*5af0*/  BSYNC B0 ;  /* 0x0000000000007941 */ /* 0x000fea0003800000 */
.L_x_223:
        /* <DEDUP_REMOVED lines=9> */
.L_x_226:
[----:B------:R-:W-:Y:S05]  /*5b90*/  BSYNC B0 ;  /* 0x0000000000007941 */ /* 0x000fea0003800000 */
.L_x_225:
        /* <DEDUP_REMOVED lines=9> */
.L_x_228:
[----:B------:R-:W-:Y:S05]  /*5c30*/  BSYNC B0 ;  /* 0x0000000000007941 */ /* 0x000fea0003800000 */
.L_x_227:
        /* <DEDUP_REMOVED lines=9> */
.L_x_230:
[----:B------:R-:W-:Y:S05]  /*5cd0*/  BSYNC B0 ;  /* 0x0000000000007941 */ /* 0x000fea0003800000 */
.L_x_229:
        /* <DEDUP_REMOVED lines=9> */
.L_x_232:
[----:B------:R-:W-:Y:S05]  /*5d70*/  BSYNC B0 ;  /* 0x0000000000007941 */ /* 0x000fea0003800000 */
.L_x_231:
        /* <DEDUP_REMOVED lines=9> */
.L_x_234:
[----:B------:R-:W-:Y:S05]  /*5e10*/  BSYNC B0 ;  /* 0x0000000000007941 */ /* 0x000fea0003800000 */
.L_x_233:
        /* <DEDUP_REMOVED lines=9> */
.L_x_236:
[----:B------:R-:W-:Y:S05]  /*5eb0*/  BSYNC B0 ;  /* 0x0000000000007941 */ /* 0x000fea0003800000 */
.L_x_235:
        /* <DEDUP_REMOVED lines=9> */
.L_x_238:
[----:B------:R-:W-:Y:S05]  /*5f50*/  BSYNC B0 ;  /* 0x0000000000007941 */ /* 0x000fea0003800000 */
.L_x_237:
        /* <DEDUP_REMOVED lines=9> */
.L_x_240:
[----:B------:R-:W-:Y:S05]  /*5ff0*/  BSYNC B0 ;  /* 0x0000000000007941 */ /* 0x000fea0003800000 */
.L_x_239:
        /* <DEDUP_REMOVED lines=9> */
.L_x_242:
[----:B------:R-:W-:Y:S05]  /*6090*/  BSYNC B0 ;  /* 0x0000000000007941 */ /* 0x000fea0003800000 */
.L_x_241:
        /* <DEDUP_REMOVED lines=9> */
.L_x_244:
[----:B------:R-:W-:Y:S05]  /*6130*/  BSYNC B0 ;  /* 0x0000000000007941 */ /* 0x000fea0003800000 */
.L_x_243:
        /* <DEDUP_REMOVED lines=9> */
.L_x_246:
[----:B------:R-:W-:Y:S05]  /*61d0*/  BSYNC B0 ;  /* 0x0000000000007941 */ /* 0x000fea0003800000 */
.L_x_245:
        /* <DEDUP_REMOVED lines=9> */
.L_x_248:
[----:B------:R-:W-:Y:S05]  /*6270*/  BSYNC B0 ;  /* 0x0000000000007941 */ /* 0x000fea0003800000 */
.L_x_247:
        /* <DEDUP_REMOVED lines=9> */
.L_x_250:
[----:B------:R-:W-:Y:S05]  /*6310*/  BSYNC B0 ;  /* 0x0000000000007941 */ /* 0x000fea0003800000 */
.L_x_249:
        /* <DEDUP_REMOVED lines=9> */
.L_x_252:
[----:B------:R-:W-:Y:S05]  /*63b0*/  BSYNC B0 ;  /* 0x0000000000007941 */ /* 0x000fea0003800000 */
.L_x_251:
        /* <DEDUP_REMOVED lines=9> */
.L_x_254:
[----:B------:R-:W-:Y:S05]  /*6450*/  BSYNC B0 ;  /* 0x0000000000007941 */ /* 0x000fea0003800000 */
.L_x_253:
        /* <DEDUP_REMOVED lines=9> */
.L_x_256:
[----:B------:R-:W-:Y:S05]  /*64f0*/  BSYNC B0 ;  /* 0x0000000000007941 */ /* 0x000fea0003800000 */
.L_x_255:
        /* <DEDUP_REMOVED lines=9> */
.L_x_258:
[----:B------:R-:W-:Y:S05]  /*6590*/  BSYNC B0 ;  /* 0x0000000000007941 */ /* 0x000fea0003800000 */
.L_x_257:
        /* <DEDUP_REMOVED lines=9> */
.L_x_260:
[----:B------:R-:W-:Y:S05]  /*6630*/  BSYNC B0 ;  /* 0x0000000000007941 */ /* 0x000fea0003800000 */
.L_x_259:
        /* <DEDUP_REMOVED lines=9> */
.L_x_262:
[----:B------:R-:W-:Y:S05]  /*66d0*/  BSYNC B0 ;  /* 0x0000000000007941 */ /* 0x000fea0003800000 */
.L_x_261:
        /* <DEDUP_REMOVED lines=9> */
.L_x_264:
[----:B------:R-:W-:Y:S05]  /*6770*/  BSYNC B0 ;  /* 0x0000000000007941 */ /* 0x000fea0003800000 */
.L_x_263:
        /* <DEDUP_REMOVED lines=9> */
.L_x_266:
[----:B------:R-:W-:Y:S05]  /*6810*/  BSYNC B0 ;  /* 0x0000000000007941 */ /* 0x000fea0003800000 */
.L_x_265:
        /* <DEDUP_REMOVED lines=9> */
.L_x_268:
[----:B------:R-:W-:Y:S05]  /*68b0*/  BSYNC B0 ;  /* 0x0000000000007941 */ /* 0x000fea0003800000 */
.L_x_267:
[----:B01--45:R-:W-:Y:S01]  /*68c0*/  HADD2.F32 R2, -RZ, R88.H0_H0 ;  /* 0x20000058ff027230 */ /* 0x033fe20000004100 */
        /* <DEDUP_REMOVED lines=8> */
.L_x_270:
[----:B------:R-:W-:Y:S05]  /*6950*/  BSYNC B0 ;  /* 0x0000000000007941 */ /* 0x000fea0003800000 */
.L_x_269:
[----:B0----5:R-:W-:Y:S01]  /*6960*/  HADD2.F32 R2, -RZ, R88.H0_H0 ;  /* 0x20000058ff027230 */ /* 0x021fe20000004100 */
[----:B------:R-:W-:Y:S01]  /*6970*/  ISETP.GT.AND P1, PT, R0, 0x79, P1 ;  /* 0x000000790000780c */ /* 0x000fe20000f24270 */
[----:B------:R-:W-:Y:S03]  /*6980*/  BSSY B0, `(.L_x_271) ;  /* 0x000000a000007945 */ /* 0x000fe60003800000 */
        /* <DEDUP_REMOVED lines=9> */
.L_x_272:
[----:B------:R-:W-:Y:S05]  /*6a20*/  BSYNC B0 ;  /* 0x0000000000007941 */ /* 0x000fea0003800000 */
.L_x_271:
[----:B-----5:R-:W-:-:S05]  /*6a30*/  HADD2.F32 R88, -RZ, R88.H0_H0 ;  /* 0x20000058ff587230 */ /* 0x020fca0000004100 */
[----:B------:R-:W-:-:S04]  /*6a40*/  FMUL R88, R88, R9 ;  /* 0x0000000958587220 */ /* 0x000fc80000400000 */
[----:B------:R-:W-:Y:S01]  /*6a50*/  FFMA R88, R87, R8, R88 ;  /* 0x0000000857587223 */ /* 0x000fe20000000058 */
[----:B------:R-:W-:Y:S06]  /*6a60*/  @!P1 EXIT ;  /* 0x000000000000994d */ /* 0x000fec0003800000 */
[----:B------:R-:W-:-:S05]  /*6a70*/  F2FP.F16.F32.PACK_AB R88, RZ, R88 ;  /* 0x00000058ff58723e */ /* 0x000fca00000000ff */
[----:B------:R-:W-:Y:S01]  /*6a80*/  STG.E.U16 desc[UR12][R6.64+0xf2], R88 ;  /* 0x0000f25806007986 */ /* 0x000fe2000c10150c */
[----:B------:R-:W-:Y:S05]  /*6a90*/  EXIT ;  /* 0x000000000000794d */ /* 0x000fea0003800000 */
.L_x_22:
[----:B------:R-:W-:Y:S01]  /*6aa0*/  ULDC.64 UR4, c[0x0][0x5c8] ;  /* 0x0001720000047ab9 */ /* 0x000fe20000000a00 */
[-C--:B-1----:R-:W-:Y:S01]  /*6ab0*/  FMUL R88, R88, R8.reuse ;  /* 0x0000000858587220 */ /* 0x082fe20000400000 */
[----:B------:R-:W-:Y:S01]  /*6ac0*/  LEA R2, P1, R14, UR4, 0x1 ;  /* 0x000000040e027c11 */ /* 0x000fe2000f8208ff */
[----:B------:R-:W-:Y:S01]  /*6ad0*/  IMAD.SHL.U32 R9, R21, 0x2, RZ ;  /* 0x0000000215097824 */ /* 0x000fe200078e00ff */
[----:B------:R-:W-:Y:S01]  /*6ae0*/  ISETP.GT.AND P3, PT, R10, 0x8, PT ;  /* 0x000000080a00780c */ /* 0x000fe20003f64270 */
[-C--:B------:R-:W-:Y:S01]  /*6af0*/  FMUL R89, R89, R8.reuse ;  /* 0x0000000859597220 */ /* 0x080fe20000400000 */
[----:B------:R-:W-:Y:S01]  /*6b00*/  LEA.HI.X R3, R14, UR5, R19, 0x1, P1 ;  /* 0x000000050e037c11 */ /* 0x000fe200088f0c13 */
[----:B------:R-:W-:Y:S01]  /*6b10*/  FMUL R90, R90, R8 ;  /* 0x000000085a5a7220 */ /* 0x000fe20000400000 */
[----:B------:R-:W-:Y:S01]  /*6b20*/  F2FP.F16.F32.PACK_AB R88, RZ, R88 ;  /* 0x00000058ff58723e */ /* 0x000fe200000000ff */
[-C--:B------:R-:W-:Y:S01]  /*6b30*/  FMUL R91, R91, R8.reuse ;  /* 0x000000085b5b7220 */ /* 0x080fe20000400000 */
[----:B------:R-:W-:Y:S01]  /*6b40*/  ISETP.GT.AND P4, PT, R0, 0x1, P2 ;  /* 0x000000010000780c */ /* 0x000fe20001784270 */
[-C--:B------:R-:W-:Y:S01]  /*6b50*/  FMUL R92, R92, R8.reuse ;  /* 0x000000085c5c7220 */ /* 0x080fe20000400000 */
[----:B------:R-:W-:Y:S01]  /*6b60*/  ISETP.GT.AND P1, PT, R0, RZ, P3 ;  /* 0x000000ff0000720c */ /* 0x000fe20001f24270 */
[----:B------:R-:W-:Y:S01]  /*6b70*/  @P0 STG.E.U16 desc[UR12][R2.64], R88 ;  /* 0x0000005802000986 */ /* 0x000fe2000c10150c */
[----:B------:R-:W-:Y:S01]  /*6b80*/  SHF.L.U64.HI R7, R21, 0x1, R20 ;  /* 0x0000000115077819 */ /* 0x000fe20000010214 */
[----:B------:R-:W-:Y:S01]  /*6b90*/  FMUL R93, R93, R8 ;  /* 0x000000085d5d7220 */ /* 0x000fe20000400000 */
[----:B------:R-:W-:Y:S01]  /*6ba0*/  IADD3 R4, P0, R9, R2, RZ ;  /* 0x0000000209047210 */ /* 0x000fe20007f1e0ff */
[-C--:B------:R-:W-:Y:S01]  /*6bb0*/  FMUL R94, R94, R8.reuse ;  /* 0x000000085e5e7220 */ /* 0x080fe20000400000 */
[----:B------:R-:W-:Y:S01]  /*6bc0*/  F2FP.F16.F32.PACK_AB R89, RZ, R89 ;  /* 0x00000059ff59723e */ /* 0x000fe200000000ff */
[----:B------:R-:W-:Y:S01]  /*6bd0*/  FMUL R95, R95, R8 ;  /* 0x000000085f5f7220 */ /* 0x000fe20000400000 */
[----:B------:R-:W-:Y:S01]  /*6be0*/  F2FP.F16.F32.PACK_AB R90, RZ, R90 ;  /* 0x0000005aff5a723e */ /* 0x000fe200000000ff */
[----:B------:R-:W-:Y:S01]  /*6bf0*/  IMAD.X R5, R7, 0x1, R3, P0 ;  /* 0x0000000107057824 */ /* 0x000fe200000e0603 */
[C---:B------:R-:W-:Y:S01]  /*6c00*/  ISETP.GT.AND P5, PT, R0.reuse, 0x8, P2 ;  /* 0x000000080000780c */ /* 0x040fe200017a4270 */
[----:B------:R-:W-:Y:S01]  /*6c10*/  @P4 STG.E.U16 desc[UR12][R2.64+0x2], R89 ;  /* 0x0000025902004986 */ /* 0x000fe2000c10150c */
[----:B------:R-:W-:Y:S01]  /*6c20*/  ISETP.GT.AND P4, PT, R0, 0x1, P3 ;  /* 0x000000010000780c */ /* 0x000fe20001f84270 */
[-C--:B------:R-:W-:Y:S01]  /*6c30*/  FMUL R96, R96, R8.reuse ;  /* 0x0000000860607220 */ /* 0x080fe20000400000 */
[----:B------:R-:W-:Y:S01]  /*6c40*/  F2FP.F16.F32.PACK_AB R91, RZ, R91 ;  /* 0x0000005bff5b723e */ /* 0x000fe200000000ff */
[----:B------:R-:W-:Y:S01]  /*6c50*/  @P1 STG.E.U16 desc[UR12][R4.64], R90 ;  /* 0x0000005a04001986 */ /* 0x000fe2000c10150c */
[----:B------:R-:W-:Y:S01]  /*6c60*/  ISETP.GT.AND P1, PT, R0, 0x9, P2 ;  /* 0x000000090000780c */ /* 0x000fe20001724270 */
[----:B------:R-:W-:Y:S01]  /*6c70*/  FMUL R97, R97, R8 ;  /* 0x0000000861617220 */ /* 0x000fe20000400000 */
[----:B------:R-:W-:Y:S01]  /*6c80*/  F2FP.F16.F32.PACK_AB R92, RZ, R92 ;  /* 0x0000005cff5c723e */ /* 0x000fe200000000ff */
[-C--:B------:R-:W-:Y:S01]  /*6c90*/  FMUL R98, R98, R8.reuse ;  /* 0x0000000862627220 */ /* 0x080fe20000400000 */
[----:B------:R-:W-:Y:S01]  /*6ca0*/  F2FP.F16.F32.PACK_AB R93, RZ, R93 ;  /* 0x0000005dff5d723e */ /* 0x000fe200000000ff */
[-C--:B------:R-:W-:Y:S01]  /*6cb0*/  FMUL R99, R99, R8.reuse ;  /* 0x0000000863637220 */ /* 0x080fe20000400000 */
[----:B------:R-:W-:Y:S01]  /*6cc0*/  ISETP.GT.AND P0, PT, R0, 0x8, P3 ;  /* 0x000000080000780c */ /* 0x000fe20001f04270 */
[----:B------:R-:W-:Y:S01]  /*6cd0*/  FMUL R100, R100, R8 ;  /* 0x0000000864647220 */ /* 0x000fe20000400000 */
[----:B------:R-:W-:Y:S01]  /*6ce0*/  F2FP.F16.F32.PACK_AB R94, RZ, R94 ;  /* 0x0000005eff5e723e */ /* 0x000fe200000000ff */
[----:B------:R-:W-:Y:S01]  /*6cf0*/  @P4 STG.E.U16 desc[UR12][R4.64+0x2], R91 ;  /* 0x0000025b04004986 */ /* 0x000fe2000c10150c */
[----:B------:R-:W-:Y:S01]  /*6d00*/  F2FP.F16.F32.PACK_AB R95, RZ, R95 ;  /* 0x0000005fff5f723e */ /* 0x000fe200000000ff */
[-C--:B------:R-:W-:Y:S01]  /*6d10*/  FMUL R101, R101, R8.reuse ;  /* 0x0000000865657220 */ /* 0x080fe20000400000 */
[C---:B------:R-:W-:Y:S01]  /*6d20*/  ISETP.GT.AND P4, PT, R0.reuse, 0x10, P2 ;  /* 0x000000100000780c */ /* 0x040fe20001784270 */
[----:B------:R-:W-:Y:S01]  /*6d30*/  @P5 STG.E.U16 desc[UR12][R2.64+0x10], R92 ;  /* 0x0000105c02005986 */ /* 0x000fe2000c10150c */
[----:B------:R-:W-:Y:S01]  /*6d40*/  ISETP.GT.AND P5, PT, R0, 0x10, P3 ;  /* 0x000000100000780c */ /* 0x000fe20001fa4270 */
[----:B------:R-:W-:Y:S01]  /*6d50*/  FMUL R102, R102, R8 ;  /* 0x0000000866667220 */ /* 0x000fe20000400000 */
[----:B------:R-:W-:Y:S01]  /*6d60*/  F2FP.F16.F32.PACK_AB R96, RZ, R96 ;  /* 0x00000060ff60723e */ /* 0x000fe200000000ff */
[----:B------:R-:W-:Y:S01]  /*6d70*/  @P1 STG.E.U16 desc[UR12][R2.64+0x12], R93 ;  /* 0x0000125d02001986 */ /* 0x000fe2000c10150c */
[C---:B------:R-:W-:Y:S01]  /*6d80*/  ISETP.GT.AND P1, PT, R0.reuse, 0x9, P3 ;  /* 0x000000090000780c */ /* 0x040fe20001f24270 */
        /* <DEDUP_REMOVED lines=8> */
[----:B------:R-:W-:Y:S01]  /*6e10*/  FMUL R106, R106, R8 ;  /* 0x000000086a6a7220 */ /* 0x000fe20000400000 */
[----:B------:R-:W-:Y:S01]  /*6e20*/  F2FP.F16.F32.PACK_AB R100, RZ, R100 ;  /* 0x00000064ff64723e */ /* 0x000fe200000000ff */
[-C--:B------:R-:W-:Y:S01]  /*6e30*/  FMUL R107, R107, R8.reuse ;  /* 0x000000086b6b7220 */ /* 0x080fe20000400000 */
[----:B------:R-:W-:Y:S01]  /*6e40*/  F2FP.F16.F32.PACK_AB R101, RZ, R101 ;  /* 0x00000065ff65723e */ /* 0x000fe200000000ff */
        /* <DEDUP_REMOVED lines=21> */
[----:B------:R-:W-:Y:S01]  /*6fa0*/  ISETP.GT.AND P4, PT, R0, 0x21, P2 ;  /* 0x000000210000780c */ /* 0x000fe20001784270 */
[-C--:B------:R-:W-:Y:S01]  /*6fb0*/  FMUL R113, R113, R8.reuse ;  /* 0x0000000871717220 */ /* 0x080fe20000400000 */
[----:B------:R-:W-:Y:S01]  /*6fc0*/  F2FP.F16.F32.PACK_AB R107, RZ, R107 ;  /* 0x0000006bff6b723e */ /* 0x000fe200000000ff */
        /* <DEDUP_REMOVED lines=102> */
[-C--:B------:R-:W-:Y:S01]  /*7630*/  FMUL R144, R144, R8.reuse ;  /* 0x0000000890907220 */ /* 0x080fe20000400000 */
[----:B------:R-:W-:Y:S01]  /*7640*/  ISETP.GT.AND P6, PT, R0, 0x68, P3 ;  /* 0x000000680000780c */ /* 0x000fe20001fc4270 */
[----:B------:R-:W-:Y:S01]  /*7650*/  FMUL R145, R145, R8 ;  /* 0x0000000891917220 */ /* 0x000fe20000400000 */
[----:B------:R-:W-:Y:S01]  /*7660*/  F2FP.F16.F32.PACK_AB R138, RZ, R138 ;  /* 0x0000008aff8a723e */ /* 0x000fe200000000ff */
[-C--:B------:R-:W-:Y:S01]  /*7670*/  FMUL R146, R146, R8.reuse ;  /* 0x0000000892927220 */ /* 0x080fe20000400000 */
[----:B------:R-:W-:Y:S01]  /*7680*/  F2FP.F16.F32.PACK_AB R139, RZ, R139 ;  /* 0x0000008bff8b723e */ /* 0x000fe200000000ff */
[----:B------:R-:W-:Y:S01]  /*7690*/  @P1 STG.E.U16 desc[UR12][R4.64+0x80], R122 ;  /* 0x0000807a04001986 */ /* 0x000fe2000c10150c */
[C---:B------:R-:W-:Y:S01]  /*76a0*/  ISETP.GT.AND P1, PT, R0.reuse, 0x48, P3 ;  /* 0x000000480000780c */ /* 0x040fe20001f24270 */
[----:B------:R-:W-:Y:S01]  /*76b0*/  FMUL R147, R147, R8 ;  /* 0x0000000893937220 */ /* 0x000fe20000400000 */
[----:B------:R-:W-:Y:S01]  /*76c0*/  F2FP.F16.F32.PACK_AB R140, RZ, R140 ;  /* 0x0000008cff8c723e */ /* 0x000fe200000000ff */
[----:B------:R-:W-:Y:S01]  /*76d0*/  @P4 STG.E.U16 desc[UR12][R4.64+0x82], R123 ;  /* 0x0000827b04004986 */ /* 0x000fe2000c10150c */
[----:B------:R-:W-:Y:S01]  /*76e0*/  ISETP.GT.AND P4, PT, R0, 0x49, P3 ;  /* 0x000000490000780c */ /* 0x000fe20001f84270 */
[----:B------:R-:W-:Y:S01]  /*76f0*/  FMUL R148, R148, R8 ;  /* 0x0000000894947220 */ /* 0x000fe20000400000 */
[----:B------:R-:W-:Y:S01]  /*7700*/  F2FP.F16.F32.PACK_AB R141, RZ, R141 ;  /* 0x0000008dff8d723e */ /* 0x000fe200000000ff */
[----:B------:R-:W-:Y:S01]  /*7710*/  @P0 STG.E.U16 desc[UR12][R2.64+0x90], R124 ;  /* 0x0000907c02000986 */ /* 0x000fe2000c10150c */
[----:B------:R-:W-:Y:S01]  /*7720*/  ISETP.GT.AND P0, PT, R0, 0x50, P3 ;  /* 0x000000500000780c */ /* 0x000fe20001f04270 */
[----:B------:R-:W-:Y:S01]  /*7730*/  IMAD.SHL.U32 R15, R16, 0x2, RZ ;  /* 0x00000002100f7824 */ /* 0x000fe200078e00ff */
        /* <DEDUP_REMOVED lines=26> */
[----:B------:R-:W-:Y:S01]  /*78e0*/  SHF.L.U64.HI R13, R16, 0x1, R11 ;  /* 0x00000001100d7819 */ /* 0x000fe2000001020b */
[-C--:B------:R-:W-:Y:S01]  /*78f0*/  FMUL R28, R28, R8.reuse ;  /* 0x000000081c1c7220 */ /* 0x080fe20000400000 */
[----:B------:R-:W-:Y:S01]  /*7900*/  F2FP.F16.F32.PACK_AB R149, RZ, R149 ;  /* 0x00000095ff95723e */ /* 0x000fe200000000ff */
        /* <DEDUP_REMOVED lines=31> */
[----:B------:R-:W-:Y:S01]  /*7b00*/  ISETP.GT.AND P5, PT, R0, 0x69, P2 ;  /* 0x000000690000780c */ /* 0x000fe200017a4270 */
[-C--:B------:R-:W-:Y:S01]  /*7b10*/  FMUL R38, R38, R8.reuse ;  /* 0x0000000826267220 */ /* 0x080fe20000400000 */
[----:B------:R-:W-:Y:S01]  /*7b20*/  F2FP.F16.F32.PACK_AB R31, RZ, R31 ;  /* 0x0000001fff1f723e */ /* 0x000fe200000000ff */
[----:B------:R-:W-:Y:S01]  /*7b30*/  @P1 STG.E.U16 desc[UR12][R4.64+0xc0], R138 ;  /* 0x0000c08a04001986 */ /* 0x000fe2000c10150c */
[C---:B------:R-:W-:Y:S01]  /*7b40*/  ISETP.GT.AND P1, PT, R10.reuse, 0x40, PT ;  /* 0x000000400a00780c */ /* 0x040fe20003f24270 */
[----:B------:R-:W-:Y:S01]  /*7b50*/  FMUL R39, R39, R8 ;  /* 0x0000000827277220 */ /* 0x000fe20000400000 */
[----:B------:R-:W-:Y:S01]  /*7b60*/  F2FP.F16.F32.PACK_AB R32, RZ, R32 ;  /* 0x00000020ff20723e */ /* 0x000fe200000000ff */
[----:B------:R-:W-:Y:S01]  /*7b70*/  @P0 STG.E.U16 desc[UR12][R4.64+0xc2], R139 ;  /* 0x0000c28b04000986 */ /* 0x000fe2000c10150c */
[----:B------:R-:W-:Y:S01]  /*7b80*/  ISETP.GT.AND P0, PT, R10, 0x48, PT ;  /* 0x000000480a00780c */ /* 0x000fe20003f04270 */
        /* <DEDUP_REMOVED lines=17> */
[C---:B------:R-:W-:Y:S01]  /*7ca0*/  ISETP.GT.AND P4, PT, R0.reuse, 0x78, P2 ;  /* 0x000000780000780c */ /* 0x040fe20001784270 */
[-C--:B------:R-:W-:Y:S01]  /*7cb0*/  FMUL R45, R45, R8.reuse ;  /* 0x000000082d2d7220 */ /* 0x080fe20000400000 */
[C---:B------:R-:W-:Y:S01]  /*7cc0*/  ISETP.GT.AND P2, PT, R0.reuse, 0x79, P2 ;  /* 0x000000790000780c */ /* 0x040fe20001744270 */
        /* <DEDUP_REMOVED lines=15> */
[----:B------:R-:W-:Y:S01]  /*7dc0*/  IADD3 R10, P5, R15, R2, RZ ;  /* 0x000000020f0a7210 */ /* 0x000fe20007fbe0ff */
[----:B------:R-:W-:Y:S01]  /*7dd0*/  FMUL R51, R51, R8 ;  /* 0x0000000833337220 */ /* 0x000fe20000400000 */
[----:B------:R-:W-:Y:S01]  /*7de0*/  F2FP.F16.F32.PACK_AB R43, RZ, R43 ;  /* 0x0000002bff2b723e */ /* 0x000fe200000000ff */
[----:B------:R-:W-:Y:S01]  /*7df0*/  @P6 STG.E.U16 desc[UR12][R4.64+0xe2], R147 ;  /* 0x0000e29304006986 */ /* 0x000fe2000c10150c */
[----:B------:R-:W-:Y:S01]  /*7e00*/  F2FP.F16.F32.PACK_AB R44, RZ, R44 ;  /* 0x0000002cff2c723e */ /* 0x000fe200000000ff */
[----:B------:R-:W-:Y:S01]  /*7e10*/  IMAD.X R11, R13, 0x1, R3, P5 ;  /* 0x000000010d0b7824 */ /* 0x000fe200028e0603 */
[----:B------:R-:W-:Y:S01]  /*7e20*/  IADD3 R12, P5, P6, R9, R2, R15 ;  /* 0x00000002090c7210 */ /* 0x000fe20007ebe00f */
[----:B------:R-:W-:Y:S01]  /*7e30*/  @P4 STG.E.U16 desc[UR12][R2.64+0xf0], R148 ;  /* 0x0000f09402004986 */ /* 0x000fe2000c10150c */
[----:B------:R-:W-:Y:S01]  /*7e40*/  ISETP.GT.AND P4, PT, R0, 0x78, P3 ;  /* 0x000000780000780c */ /* 0x000fe20001f84270 */
[-C--:B------:R-:W-:Y:S01]  /*7e50*/  FMUL R52, R52, R8.reuse ;  /* 0x0000000834347220 */ /* 0x080fe20000400000 */
[C---:B------:R-:W-:Y:S01]  /*7e60*/  ISETP.GT.AND P3, PT, R0.reuse, 0x79, P3 ;  /* 0x000000790000780c */ /* 0x040fe20001f64270 */
[----:B------:R0:W-:Y:S01]  /*7e70*/  @P2 STG.E.U16 desc[UR12][R2.64+0xf2], R149 ;  /* 0x0000f29502002986 */ /* 0x0001e2000c10150c */
[----:B------:R-:W-:Y:S01]  /*7e80*/  IADD3.X R13, R7, R3, R13, P5, P6 ;  /* 0x00000003070d7210 */ /* 0x000fe20002fec40d */
[-C--:B------:R-:W-:Y:S01]  /*7e90*/  FMUL R53, R53, R8.reuse ;  /* 0x0000000835357220 */ /* 0x080fe20000400000 */
[----:B------:R-:W-:Y:S01]  /*7ea0*/  ISETP.GT.AND P5, PT, R0, 0x1, P1 ;  /* 0x000000010000780c */ /* 0x000fe20000fa4270 */
[-C--:B------:R-:W-:Y:S01]  /*7eb0*/  FMUL R54, R54, R8.reuse ;  /* 0x0000000836367220 */ /* 0x080fe20000400000 */
[----:B------:R-:W-:Y:S01]  /*7ec0*/  ISETP.GT.AND P2, PT, R0, RZ, P0 ;  /* 0x000000ff0000720c */ /* 0x000fe20000744270 */
[-C--:B------:R-:W-:Y:S01]  /*7ed0*/  FMUL R55, R55, R8.reuse ;  /* 0x0000000837377220 */ /* 0x080fe20000400000 */
[----:B------:R-:W-:Y:S01]  /*7ee0*/  F2FP.F16.F32.PACK_AB R45, RZ, R45 ;  /* 0x0000002dff2d723e */ /* 0x000fe200000000ff */
[----:B------:R-:W-:Y:S01]  /*7ef0*/  FMUL R56, R56, R8 ;  /* 0x0000000838387220 */ /* 0x000fe20000400000 */
[----:B------:R-:W-:Y:S01]  /*7f00*/  F2FP.F16.F32.PACK_AB R46, RZ, R46 ;  /* 0x0000002eff2e723e */ /* 0x000fe200000000ff */
[----:B------:R-:W-:Y:S01]  /*7f10*/  FMUL R57, R57, R8 ;  /* 0x0000000839397220 */ /* 0x000fe20000400000 */
[----:B------:R-:W-:Y:S01]  /*7f20*/  F2FP.F16.F32.PACK_AB R47, RZ, R47 ;  /* 0x0000002fff2f723e */ /* 0x000fe200000000ff */
[----:B0-----:R-:W-:Y:S01]  /*7f30*/  @P4 IMAD.MOV.U32 R2, RZ, RZ, R4 ;  /* 0x000000ffff024224 */ /* 0x001fe200078e0004 */
[----:B------:R-:W-:Y:S01]  /*7f40*/  F2FP.F16.F32.PACK_AB R48, RZ, R48 ;  /* 0x00000030ff30723e */ /* 0x000fe200000000ff */
[----:B------:R-:W-:Y:S01]  /*7f50*/  @P4 IMAD.MOV.U32 R3, RZ, RZ, R5 ;  /* 0x000000ffff034224 */ /* 0x000fe200078e0005 */
[----:B------:R-:W-:Y:S01]  /*7f60*/  F2FP.F16.F32.PACK_AB R49, RZ, R49 ;  /* 0x00000031ff31723e */ /* 0x000fe200000000ff */
[----:B------:R-:W-:Y:S01]  /*7f70*/  FMUL R58, R58, R8 ;  /* 0x000000083a3a7220 */ /* 0x000fe20000400000 */
[----:B------:R-:W-:Y:S01]  /*7f80*/  F2FP.F16.F32.PACK_AB R50, RZ, R50 ;  /* 0x00000032ff32723e */ /* 0x000fe200000000ff */
[-C--:B------:R-:W-:Y:S01]  /*7f90*/  FMUL R59, R59, R8.reuse ;  /* 0x000000083b3b7220 */ /* 0x080fe20000400000 */
[----:B------:R0:W-:Y:S01]  /*7fa0*/  @P4 STG.E.U16 desc[UR12][R2.64+0xf0], R150 ;  /* 0x0000f09602004986 */ /* 0x0001e2000c10150c */
[----:B------:R-:W-:Y:S01]  /*7fb0*/  ISETP.GT.AND P4, PT, R0, RZ, P1 ;  /* 0x000000ff0000720c */ /* 0x000fe20000f84270 */
[-C--:B------:R-:W-:Y:S01]  /*7fc0*/  FMUL R60, R60, R8.reuse ;  /* 0x000000083c3c7220 */ /* 0x080fe20000400000 */
[----:B------:R-:W-:Y:S01]  /*7fd0*/  F2FP.F16.F32.PACK_AB R51, RZ, R51 ;  /* 0x00000033ff33723e */ /* 0x000fe200000000ff */
[----:B------:R-:W-:Y:S01]  /*7fe0*/  @P3 STG.E.U16 desc[UR12][R4.64+0xf2], R151 ;  /* 0x0000f29704003986 */ /* 0x000fe2000c10150c */
[----:B------:R-:W-:Y:S01]  /*7ff0*/  IADD3 R6, P3, R10, R9, RZ ;  /* 0x000000090a067210 */ /* 0x000fe20007f7e0ff */
[----:B------:R-:W-:Y:S01]  /*8000*/  FMUL R61, R61, R8 ;  /* 0x000000083d3d7220 */ /* 0x000fe20000400000 */
[----:B------:R-:W-:Y:S01]  /*8010*/  F2FP.F16.F32.PACK_AB R52, RZ, R52 ;  /* 0x00000034ff34723e */ /* 0x000fe200000000ff */
[----:B------:R-:W-:Y:S01]  /*8020*/  @P5 STG.E.U16 desc[UR12][R10.64+0x2], R25 ;  /* 0x000002190a005986 */ /* 0x000fe2000c10150c */
[C---:B------:R-:W-:Y:S01]  /*8030*/  ISETP.GT.AND P5, PT, R0.reuse, 0x9, P1 ;  /* 0x000000090000780c */ /* 0x040fe20000fa4270 */
[----:B------:R-:W-:Y:S01]  /*8040*/  IMAD.X R7, R11, 0x1, R7, P3 ;  /* 0x000000010b077824 */ /* 0x000fe200018e0607 */
        /* <DEDUP_REMOVED lines=13> */
[----:B0-----:R-:W-:Y:S01]  /*8120*/  @P3 IMAD.MOV.U32 R2, RZ, RZ, R6 ;  /* 0x000000ffff023224 */ /* 0x001fe200078e0006 */
[----:B------:R-:W-:Y:S01]  /*8130*/  F2FP.F16.F32.PACK_AB R57, RZ, R57 ;  /* 0x00000039ff39723e */ /* 0x000fe200000000ff */
[----:B------:R-:W-:Y:S01]  /*8140*/  @P3 IMAD.MOV.U32 R3, RZ, RZ, R7 ;  /* 0x000000ffff033224 */ /* 0x000fe200078e0007 */
[----:B------:R-:W-:Y:S01]  /*8150*/  F2FP.F16.F32.PACK_AB R58, RZ, R58 ;  /* 0x0000003aff3a723e */ /* 0x000fe200000000ff */
[-C--:B------:R-:W-:Y:S01]  /*8160*/  FMUL R66, R66, R8.reuse ;  /* 0x0000000842427220 */ /* 0x080fe20000400000 */
[----:B------:R-:W-:Y:S01]  /*8170*/  F2FP.F16.F32.PACK_AB R59, RZ, R59 ;  /* 0x0000003bff3b723e */ /* 0x000fe200000000ff */
[-C--:B------:R-:W-:Y:S01]  /*8180*/  FMUL R67, R67, R8.reuse ;  /* 0x0000000843437220 */ /* 0x080fe20000400000 */
[----:B------:R0:W-:Y:S01]  /*8190*/  @P3 STG.E.U16 desc[UR12][R2.64+0x2], R27 ;  /* 0x0000021b02003986 */ /* 0x0001e2000c10150c */
        /* <DEDUP_REMOVED lines=21> */
[----:B------:R-:W-:Y:S01]  /*82f0*/  FMUL R73, R73, R8 ;  /* 0x0000000849497220 */ /* 0x000fe20000400000 */
[----:B------:R-:W-:Y:S01]  /*8300*/  F2FP.F16.F32.PACK_AB R65, RZ, R65 ;  /* 0x00000041ff41723e */ /* 0x000fe200000000ff */
[----:B------:R-:W-:Y:S01]  /*8310*/  @P5 STG.E.U16 desc[UR12][R10.64+0x22], R33 ;  /* 0x000022210a005986 */ /* 0x000fe2000c10150c */
[----:B------:R-:W-:Y:S01]  /*8320*/  ISETP.GT.AND P5, PT, R0, 0x19, P1 ;  /* 0x000000190000780c */ /* 0x000fe20000fa4270 */
[--C-:B0-----:R-:W-:Y:S01]  /*8330*/  @P2 IMAD.MOV.U32 R2, RZ, RZ, R12.reuse ;  /* 0x000000ffff022224 */ /* 0x101fe200078e000c */
[----:B------:R-:W-:Y:S01]  /*8340*/  F2FP.F16.F32.PACK_AB R66, RZ, R66 ;  /* 0x00000042ff42723e */ /* 0x000fe200000000ff */
[--C-:B------:R-:W-:Y:S01]  /*8350*/  @P2 IMAD.MOV.U32 R3, RZ, RZ, R13.reuse ;  /* 0x000000ffff032224 */ /* 0x100fe200078e000d */
[----:B------:R-:W-:Y:S01]  /*8360*/  F2FP.F16.F32.PACK_AB R67, RZ, R67 ;  /* 0x00000043ff43723e */ /* 0x000fe200000000ff */
[----:B------:R-:W-:Y:S01]  /*8370*/  FMUL R74, R74, R8 ;  /* 0x000000084a4a7220 */ /* 0x000fe20000400000 */
[----:B------:R-:W-:Y:S01]  /*8380*/  F2FP.F16.F32.PACK_AB R68, RZ, R68 ;  /* 0x00000044ff44723e */ /* 0x000fe200000000ff */
[-C--:B------:R-:W-:Y:S01]  /*8390*/  FMUL R75, R75, R8.reuse ;  /* 0x000000084b4b7220 */ /* 0x080fe20000400000 */
[----:B------:R0:W-:Y:S01]  /*83a0*/  @P2 STG.E.U16 desc[UR12][R2.64+0x20], R34 ;  /* 0x0000202202002986 */ /* 0x0001e2000c10150c */
        /* <DEDUP_REMOVED lines=9> */
[----:B------:R-:W-:Y:S01]  /*8440*/  FMUL R80, R80, R8 ;  /* 0x0000000850507220 */ /* 0x000fe20000400000 */
[----:B------:R-:W-:Y:S01]  /*8450*/  F2FP.F16.F32.PACK_AB R73, RZ, R73 ;  /* 0x00000049ff49723e */ /* 0x000fe200000000ff */
[--C-:B0-----:R-:W-:Y:S01]  /*8460*/  @P3 IMAD.MOV.U32 R2, RZ, RZ, R12.reuse ;  /* 0x000000ffff023224 */ /* 0x101fe200078e000c */
[----:B------:R-:W-:Y:S01]  /*8470*/  F2FP.F16.F32.PACK_AB R74, RZ, R74 ;  /* 0x0000004aff4a723e */ /* 0x000fe200000000ff */
[--C-:B------:R-:W-:Y:S01]  /*8480*/  @P3 IMAD.MOV.U32 R3, RZ, RZ, R13.reuse ;  /* 0x000000ffff033224 */ /* 0x100fe200078e000d */
[----:B------:R-:W-:Y:S01]  /*8490*/  ISETP.GT.AND P6, PT, R0, 0x68, P0 ;  /* 0x000000680000780c */ /* 0x000fe200007c4270 */
[-C--:B------:R-:W-:Y:S01]  /*84a0*/  FMUL R81, R81, R8.reuse ;  /* 0x0000000851517220 */ /* 0x080fe20000400000 */
[----:B------:R-:W-:Y:S01]  /*84b0*/  F2FP.F16.F32.PACK_AB R75, RZ, R75 ;  /* 0x0000004bff4b723e */ /* 0x000fe200000000ff */
[-C--:B------:R-:W-:Y:S01]  /*84c0*/  FMUL R82, R82, R8.reuse ;  /* 0x0000000852527220 */ /* 0x080fe20000400000 */
[----:B------:R0:W-:Y:S01]  /*84d0*/  @P3 STG.E.U16 desc[UR12][R2.64+0x22], R35 ;  /* 0x0000222302003986 */ /* 0x0001e2000c10150c */
        /* <DEDUP_REMOVED lines=17> */
[----:B------:R-:W-:Y:S01]  /*85f0*/  FMUL R8, R87, R8 ;  /* 0x0000000857087220 */ /* 0x000fe20000400000 */
[----:B------:R0:W-:Y:S01]  /*8600*/  @P2 STG.E.U16 desc[UR12][R2.64+0x30], R38 ;  /* 0x0000302602002986 */ /* 0x0001e2000c10150c */
[----:B------:R-:W-:-:S02]  /*8610*/  ISETP.GT.AND P2, PT, R0, 0x20, P0 ;  /* 0x000000200000780c */ /* 0x000fc40000744270 */
[----:B------:R-:W-:Y:S02]  /*8620*/  F2FP.F16.F32.PACK_AB R82, RZ, R82 ;  /* 0x00000052ff52723e */ /* 0x000fe400000000ff */
[----:B------:R-:W-:Y:S02]  /*8630*/  F2FP.F16.F32.PACK_AB R83, RZ, R83 ;  /* 0x00000053ff53723e */ /* 0x000fe400000000ff */
[----:B------:R-:W-:Y:S02]  /*8640*/  F2FP.F16.F32.PACK_AB R84, RZ, R84 ;  /* 0x00000054ff54723e */ /* 0x000fe400000000ff */
[----:B------:R-:W-:Y:S02]  /*8650*/  F2FP.F16.F32.PACK_AB R85, RZ, R85 ;  /* 0x00000055ff55723e */ /* 0x000fe400000000ff */
[----:B------:R-:W-:Y:S01]  /*8660*/  F2FP.F16.F32.PACK_AB R86, RZ, R86 ;  /* 0x00000056ff56723e */ /* 0x000fe200000000ff */
[----:B0-----:R-:W-:Y:S02]  /*8670*/  @P3 IMAD.MOV.U32 R2, RZ, RZ, R12 ;  /* 0x000000ffff023224 */ /* 0x001fe400078e000c */
[----:B------:R-:W-:-:S05]  /*8680*/  @P3 IMAD.MOV.U32 R3, RZ, RZ, R13 ;  /* 0x000000ffff033224 */ /* 0x000fca00078e000d */
[----:B------:R0:W-:Y:S01]  /*8690*/  @P3 STG.E.U16 desc[UR12][R2.64+0x32], R39 ;  /* 0x0000322702003986 */ /* 0x0001e2000c10150c */
[----:B------:R-:W-:-:S03]  /*86a0*/  ISETP.GT.AND P3, PT, R0, 0x21, P0 ;  /* 0x000000210000780c */ /* 0x000fc60000764270 */
[----:B------:R-:W-:Y:S01]  /*86b0*/  @P4 STG.E.U16 desc[UR12][R10.64+0x40], R40 ;  /* 0x000040280a004986 */ /* 0x000fe2000c10150c */
[----:B------:R-:W-:-:S03]  /*86c0*/  ISETP.GT.AND P4, PT, R0, 0x28, P1 ;  /* 0x000000280000780c */ /* 0x000fc60000f84270 */
[----:B------:R-:W-:Y:S01]  /*86d0*/  @P5 STG.E.U16 desc[UR12][R10.64+0x42], R41 ;  /* 0x000042290a005986 */ /* 0x000fe2000c10150c */
[----:B------:R-:W-:Y:S01]  /*86e0*/  ISETP.GT.AND P5, PT, R0, 0x29, P1 ;  /* 0x000000290000780c */ /* 0x000fe20000fa4270 */
[----:B0-----:R-:W-:Y:S02]  /*86f0*/  @P2 IMAD.MOV.U32 R2, RZ, RZ, R12 ;  /* 0x000000ffff022224 */ /* 0x001fe400078e000c */
[----:B------:R-:W-:-:S05]  /*8700*/  @P2 IMAD.MOV.U32 R3, RZ, RZ, R13 ;  /* 0x000000ffff032224 */ /* 0x000fca00078e000d */
[----:B------:R0:W-:Y:S01]  /*8710*/  @P2 STG.E.U16 desc[UR12][R2.64+0x40], R42 ;  /* 0x0000402a02002986 */ /* 0x0001e2000c10150c */
[----:B------:R-:W-:Y:S01]  /*8720*/  ISETP.GT.AND P2, PT, R0, 0x28, P0 ;  /* 0x000000280000780c */ /* 0x000fe20000744270 */
        /* <DEDUP_REMOVED lines=111> */
[C---:B------:R-:W-:Y:S02]  /*8e20*/  ISETP.GT.AND P3, PT, R0.reuse, 0x78, P1 ;  /* 0x000000780000780c */ /* 0x040fe40000f64270 */
[C---:B------:R-:W-:Y:S01]  /*8e30*/  ISETP.GT.AND P1, PT, R0.reuse, 0x79, P1 ;  /* 0x000000790000780c */ /* 0x040fe20000f24270 */
[----:B------:R-:W-:Y:S01]  /*8e40*/  @P4 STG.E.U16 desc[UR12][R10.64+0xe0], R80 ;  /* 0x0000e0500a004986 */ /* 0x000fe2000c10150c */
[C---:B------:R-:W-:Y:S02]  /*8e50*/  ISETP.GT.AND P4, PT, R0.reuse, 0x71, P0 ;  /* 0x000000710000780c */ /* 0x040fe40000784270 */
[----:B------:R-:W-:Y:S01]  /*8e60*/  ISETP.GT.AND P0, PT, R0, 0x79, P0 ;  /* 0x000000790000780c */ /* 0x000fe20000704270 */
[----:B------:R-:W-:Y:S01]  /*8e70*/  @P2 STG.E.U16 desc[UR12][R10.64+0xe2], R81 ;  /* 0x0000e2510a002986 */ /* 0x000fe2000c10150c */
[----:B0-----:R-:W-:Y:S02]  /*8e80*/  @P5 IMAD.MOV.U32 R2, RZ, RZ, R12 ;  /* 0x000000ffff025224 */ /* 0x001fe400078e000c */
[----:B------:R-:W-:-:S05]  /*8e90*/  @P5 IMAD.MOV.U32 R3, RZ, RZ, R13 ;  /* 0x000000ffff035224 */ /* 0x000fca00078e000d */
[----:B------:R0:W-:Y:S02]  /*8ea0*/  @P5 STG.E.U16 desc[UR12][R2.64+0xe0], R82 ;  /* 0x0000e05202005986 */ /* 0x0001e4000c10150c */
[----:B0-----:R-:W-:Y:S02]  /*8eb0*/  @P4 IMAD.MOV.U32 R2, RZ, RZ, R12 ;  /* 0x000000ffff024224 */ /* 0x001fe400078e000c */
[----:B------:R-:W-:-:S05]  /*8ec0*/  @P4 IMAD.MOV.U32 R3, RZ, RZ, R13 ;  /* 0x000000ffff034224 */ /* 0x000fca00078e000d */
[----:B------:R0:W-:Y:S04]  /*8ed0*/  @P4 STG.E.U16 desc[UR12][R2.64+0xe2], R83 ;  /* 0x0000e25302004986 */ /* 0x0001e8000c10150c */
[----:B------:R1:W-:Y:S04]  /*8ee0*/  @P3 STG.E.U16 desc[UR12][R10.64+0xf0], R84 ;  /* 0x0000f0540a003986 */ /* 0x0003e8000c10150c */
[----:B------:R1:W-:Y:S01]  /*8ef0*/  @P1 STG.E.U16 desc[UR12][R10.64+0xf2], R85 ;  /* 0x0000f2550a001986 */ /* 0x0003e2000c10150c */
[----:B0-----:R-:W-:Y:S02]  /*8f00*/  @P6 IMAD.MOV.U32 R2, RZ, RZ, R12 ;  /* 0x000000ffff026224 */ /* 0x001fe400078e000c */
[----:B------:R-:W-:-:S05]  /*8f10*/  @P6 IMAD.MOV.U32 R3, RZ, RZ, R13 ;  /* 0x000000ffff036224 */ /* 0x000fca00078e000d */
[----:B------:R1:W-:Y:S01]  /*8f20*/  @P6 STG.E.U16 desc[UR12][R2.64+0xf0], R86 ;  /* 0x0000f05602006986 */ /* 0x0003e2000c10150c */
[----:B------:R-:W-:Y:S05]  /*8f30*/  @!P0 EXIT ;  /* 0x000000000000894d */ /* 0x000fea0003800000 */
[----:B------:R-:W-:-:S05]  /*8f40*/  F2FP.F16.F32.PACK_AB R8, RZ, R8 ;  /* 0x00000008ff08723e */ /* 0x000fca00000000ff */
[----:B------:R-:W-:Y:S01]  /*8f50*/  STG.E.U16 desc[UR12][R12.64+0xf2], R8 ;  /* 0x0000f2080c007986 */ /* 0x000fe2000c10150c */
[----:B------:R-:W-:Y:S05]  /*8f60*/  EXIT ;  /* 0x000000000000794d */ /* 0x000fea0003800000 */
.L_x_10:
[----:B------:R-:W-:-:S13]  /*8f70*/  ISETP.NE.AND P0, PT, R4, RZ, PT ;  /* 0x000000ff0400720c */ /* 0x000fda0003f05270 */
[----:B------:R-:W-:Y:S05]  /*8f80*/  @P0 EXIT ;  /* 0x000000000000094d */ /* 0x000fea0003800000 */
[----:B------:R-:W-:Y:S01]  /*8f90*/  ELECT P0, URZ, PT ;  /* 0x00000000003f782f */ /* 0x000fe20003800000 */
[----:B------:R-:W-:-:S12]  /*8fa0*/  BSSY B0, `(.L_x_273) ;  /* 0x0000070000007945 */ /* 0x000fd80003800000 */
[----:B------:R-:W-:Y:S05]  /*8fb0*/  @!P0 BRA `(.L_x_274) ;  /* 0x0000000400b88947 */ /* 0x000fea0003800000 */
[----:B------:R-:W-:Y:S02]  /*8fc0*/  ISETP.GE.AND P0, PT, R2, 0x1, PT ;  /* 0x000000010200780c */ /* 0x000fe40003f06270 */
[----:B------:R-:W-:-:S04]  /*8fd0*/  SHF.R.S32.HI R5, RZ, 0x1f, R6 ;  /* 0x0000001fff057819 */ /* 0x000fc80000011406 */
[----:B------:R-:W-:-:S07]  /*8fe0*/  LEA.HI R4, R5, R6, RZ, 0x7 ;  /* 0x0000000605047211 */ /* 0x000fce00078f38ff */
[----:B------:R-:W-:Y:S05]  /*8ff0*/  @!P0 BRA `(.L_x_274) ;  /* 0x0000000400a88947 */ /* 0x000fea0003800000 */
[----:B------:R-:W2:Y:S01]  /*9000*/  S2R R5, SR_CTAID.X ;  /* 0x0000000000057919 */ /* 0x000ea20000002500 */
[----:B------:R-:W-:Y:S01]  /*9010*/  LOP3.LUT R7, R4, 0xffffff80, RZ, 0xc0, !PT ;  /* 0xffffff8004077812 */ /* 0x000fe200078ec0ff */
[----:B------:R-:W-:Y:S01]  /*9020*/  ULDC UR4, c[0x0][0x384] ;  /* 0x0000e10000047ab9 */ /* 0x000fe20000000800 */
[----:B------:R-:W-:Y:S01]  /*9030*/  LOP3.LUT P0, RZ, R6, 0x1f, RZ, 0xc0, !PT ;  /* 0x0000001f06ff7812 */ /* 0x000fe2000780c0ff */
[----:B------:R-:W3:Y:S01]  /*9040*/  S2R R12, SR_CTAID.Y ;  /* 0x00000000000c7919 */ /* 0x000ee20000002600 */
[----:B------:R-:W-:Y:S01]  /*9050*/  IMAD R4, R10, R11, RZ ;  /* 0x0000000b0a047224 */ /* 0x000fe200078e02ff */
[----:B------:R-:W-:Y:S01]  /*9060*/  ULDC UR5, c[0x0][0x388] ;  /* 0x0000e20000057ab9 */ /* 0x000fe20000000800 */
[----:B------:R-:W-:Y:S01]  /*9070*/  IMAD.IADD R7, R6, 0x1, -R7 ;  /* 0x0000000106077824 */ /* 0x000fe200078e0a07 */
[----:B------:R-:W-:Y:S01]  /*9080*/  LOP3.LUT R20, R0, 0x2, RZ, 0xfc, !PT ;  /* 0x0000000200147812 */ /* 0x000fe200078efcff */
[----:B------:R-:W-:Y:S01]  /*9090*/  IMAD.MOV.U32 R6, RZ, RZ, RZ ;  /* 0x000000ffff067224 */ /* 0x000fe200078e00ff */
[----:B01---5:R-:W-:Y:S01]  /*90a0*/  CS2R R8, SRZ ;  /* 0x0000000000087805 */ /* 0x023fe2000001ff00 */
[----:B------:R-:W-:Y:S01]  /*90b0*/  IMAD.MOV.U32 R10, RZ, RZ, RZ ;  /* 0x000000ffff0a7224 */ /* 0x000fe200078e00ff */
[----:B------:R-:W-:Y:S01]  /*90c0*/  ISETP.NE.AND P1, PT, R7, RZ, PT ;  /* 0x000000ff0700720c */ /* 0x000fe20003f25270 */
[----:B------:R-:W-:Y:S01]  /*90d0*/  IMAD R4, R3, R4, 0x1 ;  /* 0x0000000103047424 */ /* 0x000fe200078e0204 */
[----:B------:R-:W-:Y:S01]  /*90e0*/  ISETP.NE.OR P0, PT, R7, RZ, !P0 ;  /* 0x000000ff0700720c */ /* 0x000fe20004705670 */
[----:B------:R-:W-:-:S02]  /*90f0*/  IMAD.MOV.U32 R7, RZ, RZ, 0x1 ;  /* 0x00000001ff077424 */ /* 0x000fc400078e00ff */
[----:B--2---:R-:W-:-:S04]  /*9100*/  IMAD.SHL.U32 R18, R5, 0x80, RZ ;  /* 0x0000008005127824 */ /* 0x004fc800078e00ff */
[----:B------:R-:W-:-:S04]  /*9110*/  IMAD.HI.U32 R5, R18, UR4, RZ ;  /* 0x0000000412057c27 */ /* 0x000fc8000f8e00ff */
[----:B---3--:R-:W-:Y:S01]  /*9120*/  IMAD.SHL.U32 R19, R12, 0x80, RZ ;  /* 0x000000800c137824 */ /* 0x008fe200078e00ff */
[----:B------:R-:W-:-:S07]  /*9130*/  SHF.R.U32.HI R5, RZ, UR5, R5 ;  /* 0x00000005ff057c19 */ /* 0x000fce0008011605 */
.L_x_278:
[----:B------:R-:W0:Y:S01]  /*9140*/  S2R R12, SR_CgaCtaId ;  /* 0x00000000000c7919 */ /* 0x000e220000008800 */
[----:B------:R-:W-:-:S04]  /*9150*/  MOV R11, 0x400 ;  /* 0x00000400000b7802 */ /* 0x000fc80000000f00 */
[----:B0-----:R-:W-:Y:S02]  /*9160*/  LEA R21, R12, R11, 0x18 ;  /* 0x0000000b0c157211 */ /* 0x001fe400078ec0ff */
[----:B------:R-:W-:-:S03]  /*9170*/  SHF.L.U32 R11, R7, 0x1f, RZ ;  /* 0x0000001f070b7819 */ /* 0x000fc600000006ff */
[----:B------:R-:W-:-:S07]  /*9180*/  IMAD R12, R6, 0x8, R21 ;  /* 0x00000008060c7824 */ /* 0x000fce00078e0215 */
.L_x_275:
[----:B0-----:R0:W1:Y:S02]  /*9190*/  SYNCS.PHASECHK.TRANS64.TRYWAIT P2, [R12+URZ+0x38070], R11 ;  /* 0x0380700b0c0075a7 */ /* 0x001064000804017f */
[----:B-1----:R-:W-:Y:S05]  /*91a0*/  @!P2 NANOSLEEP.SYNCS 0x989680 ;  /* 0x009896800000a95d */ /* 0x002fea0003900000 */
[----:B------:R-:W1:Y:S02]  /*91b0*/  @!P2 SYNCS.PHASECHK.TRANS64 P2, [R12+URZ+0x38070], R11 ;  /* 0x0380700b0c00a5a7 */ /* 0x000e64000804007f */
[----:B-1----:R-:W-:Y:S05]  /*91c0*/  @!P2 BRA `(.L_x_275) ;  /* 0xfffffffc00f0a947 */ /* 0x002fea000383ffff */
[----:B0-----:R-:W0:Y:S02]  /*91d0*/  @!P1 LDC R11, c[0x0][0x500] ;  /* 0x00014000ff0b9b82 */ /* 0x001e240000000800 */
[----:B0-----:R0:W-:Y:S02]  /*91e0*/  @!P1 SYNCS.ARRIVE.TRANS64 RZ, [R12+URZ+0x38000], R11 ;  /* 0x0380000b0cff99a7 */ /* 0x0011e4000800003f */
[----:B0-----:R-:W-:-:S04]  /*91f0*/  PRMT R11, R20, 0x9910, RZ ;  /* 0x00009910140b7816 */ /* 0x001fc800000000ff */
[----:B------:R-:W-:-:S13]  /*9200*/  ISETP.NE.AND P2, PT, R11, 0x2, PT ;  /* 0x000000020b00780c */ /* 0x000fda0003f45270 */
[----:B------:R-:W-:Y:S05]  /*9210*/  @P2 BRA `(.L_x_276) ;  /* 0x0000000000042947 */ /* 0x000fea0003800000 */
[----:B------:R-:W-:Y:S01]  /*9220*/  BPT.TRAP 0x1 ;  /* 0x000000040000795c */ /* 0x000fe20000300000 */
.L_x_276:
[----:B------:R-:W-:Y:S05]  /*9230*/  @P0 BRA `(.L_x_277) ;  /* 0x0000000000040947 */ /* 0x000fea0003800000 */
[----:B------:R-:W-:Y:S01]  /*9240*/  BPT.TRAP 0x1 ;  /* 0x000000040000795c */ /* 0x000fe20000300000 */
.L_x_277:
[----:B------:R-:W0:Y:S01]  /*9250*/  LDC R13, c[0x0][0x380] ;  /* 0x0000e000ff0d7b82 */ /* 0x000e220000000800 */
[----:B------:R-:W-:Y:S01]  /*9260*/  R2UR UR4, R5 ;  /* 0x00000000050472ca */ /* 0x000fe200000e0000 */
[----:B------:R-:W-:Y:S01]  /*9270*/  ULDC UR20, c[0x0][0x38c] ;  /* 0x0000e30000147ab9 */ /* 0x000fe20000000800 */
[----:B------:R-:W-:Y:S01]  /*9280*/  R2UR UR5, R18 ;  /* 0x00000000120572ca */ /* 0x000fe200000e0000 */
[----:B------:R-:W-:Y:S01]  /*9290*/  UISETP.NE.AND UP0, UPT, UR20, 0x1, UPT ;  /* 0x000000011400788c */ /* 0x000fe2000bf05270 */
[----:B------:R-:W-:Y:S01]  /*92a0*/  R2UR UR17, R12 ;  /* 0x000000000c1172ca */ /* 0x000fe200000e0000 */
[C---:B------:R-:W-:Y:S01]  /*92b0*/  VIADD R12, R10.reuse, 0x1 ;  /* 0x000000010a0c7836 */ /* 0x040fe20000000000 */
[----:B------:R-:W-:Y:S01]  /*92c0*/  R2UR UR18, R10 ;  /* 0x000000000a1272ca */ /* 0x000fe200000e0000 */
[----:B------:R-:W1:Y:S01]  /*92d0*/  LDC.64 R14, c[0x0][0x3b8] ;  /* 0x0000ee00ff0e7b82 */ /* 0x000e620000000a00 */
[----:B------:R-:W-:Y:S01]  /*92e0*/  R2UR UR10, R21 ;  /* 0x00000000150a72ca */ /* 0x000fe200000e0000 */
[----:B------:R-:W-:Y:S01]  /*92f0*/  VIADD R4, R4, 0xffffffff ;  /* 0xffffffff04047836 */ /* 0x000fe20000000000 */
[----:B------:R-:W-:Y:S01]  /*9300*/  R2UR UR16, R6 ;  /* 0x00000000061072ca */ /* 0x000fe200000e0000 */
[----:B------:R-:W-:Y:S01]  /*9310*/  ULDC.64 UR24, c[0x0][0x198] ;  /* 0x0000660000187ab9 */ /* 0x000fe20000000a00 */
[----:B------:R-:W-:Y:S01]  /*9320*/  R2UR UR12, R9 ;  /* 0x00000000090c72ca */ /* 0x000fe200000e0000 */
[----:B------:R-:W-:Y:S01]  /*9330*/  ULDC.64 UR14, c[0x0][0x3b0] ;  /* 0x0000ec00000e7ab9 */ /* 0x000fe20000000a00 */
[----:B------:R-:W-:Y:S01]  /*9340*/  @UP0 ULDC.64 UR8, c[0x0][0x390] ;  /* 0x0000e40000080ab9 */ /* 0x000fe20000000a00 */
[----:B------:R-:W1:Y:S01]  /*9350*/  LDC.64 R16, c[0x0][0x3d8] ;  /* 0x0000f600ff107b82 */ /* 0x000e620000000a00 */
[----:B------:R-:W-:Y:S01]  /*9360*/  R2UR UR11, R19 ;  /* 0x00000000130b72ca */ /* 0x000fe200000e0000 */
[----:B------:R-:W-:Y:S01]  /*9370*/  ULDC.64 UR22, c[0x0][0x3d0] ;  /* 0x0000f40000167ab9 */ /* 0x000fe20000000a00 */
[----:B------:R-:W-:Y:S01]  /*9380*/  R2UR UR13, R8 ;  /* 0x00000000080d72ca */ /* 0x000fe200000e0000 */
[----:B------:R-:W-:Y:S01]  /*9390*/  VIADD R6, R6, 0x1 ;  /* 0x0000000106067836 */ /* 0x000fe20000000000 */
[----:B------:R-:W-:Y:S01]  /*93a0*/  ISETP.GT.AND P5, PT, R4, 0x1, PT ;  /* 0x000000010400780c */ /* 0x000fe20003fa4270 */
[----:B------:R-:W-:Y:S01]  /*93b0*/  USHF.L.U32 UR18, UR18, 0x5, URZ ;  /* 0x0000000512127899 */ /* 0x000fe2000800063f */
[----:B0-----:R-:W-:Y:S01]  /*93c0*/  ISETP.NE.AND P2, PT, R13, 0x1, PT ;  /* 0x000000010d00780c */ /* 0x001fe20003f45270 */
[----:B------:R-:W-:Y:S01]  /*93d0*/  ULEA UR16, UR16, UR10, 0xd ;  /* 0x0000000a10107291 */ /* 0x000fe2000f8e683f */
[C---:B------:R-:W-:Y:S01]  /*93e0*/  ISETP.NE.AND P4, PT, R6.reuse, 0xe, PT ;  /* 0x0000000e0600780c */ /* 0x040fe20003f85270 */
[----:B------:R-:W-:Y:S01]  /*93f0*/  UIADD3 UR17, UR17, 0x38000, URZ ;  /* 0x0003800011117890 */ /* 0x000fe2000fffe03f */
[----:B------:R-:W-:Y:S01]  /*9400*/  UMOV UR26, 0x0 ;  /* 0x00000000001a7882 */ /* 0x000fe20000000000 */
[----:B------:R-:W-:Y:S01]  /*9410*/  UMOV UR27, 0x10000000 ;  /* 0x10000000001b7882 */ /* 0x000fe20000000000 */
[----:B------:R-:W-:Y:S01]  /*9420*/  UMOV UR10, UR18 ;  /* 0x00000012000a7c82 */ /* 0x000fe20008000000 */
[----:B------:R-:W-:-:S06]  /*9430*/  SEL R6, R6, RZ, P4 ;  /* 0x000000ff06067207 */ /* 0x000fcc0002000000 */
[----:B------:R-:W-:Y:S01]  /*9440*/  @P2 IMAD.U32 R11, RZ, RZ, UR4 ;  /* 0x00000004ff0b2e24 */ /* 0x000fe2000f8e00ff */
[----:B------:R-:W-:Y:S01]  /*9450*/  UIADD3 UR4, UP1, UR24, 0xf0, URZ ;  /* 0x000000f018047890 */ /* 0x000fe2000ff3e03f */
[----:B-1----:R-:W-:Y:S01]  /*9460*/  IMAD R10, R8, R15, R17 ;  /* 0x0000000f080a7224 */ /* 0x002fe200078e0211 */
[----:B------:R-:W-:Y:S02]  /*9470*/  UIADD3 UR24, UP2, UR24, 0x1f0, URZ ;  /* 0x000001f018187890 */ /* 0x000fe4000ff5e03f */
[----:B------:R-:W-:Y:S01]  /*9480*/  @P2 R2UR UR5, R11 ;  /* 0x000000000b0522ca */ /* 0x000fe200000e0000 */
[----:B------:R-:W-:Y:S01]  /*9490*/  IMAD R11, R9, R14, R16 ;  /* 0x0000000e090b7224 */ /* 0x000fe200078e0210 */
[----:B------:R-:W-:Y:S01]  /*94a0*/  ISETP.NE.AND P2, PT, R12, R3, PT ;  /* 0x000000030c00720c */ /* 0x000fe20003f45270 */
[----:B------:R-:W0:Y:S03]  /*94b0*/  LDC R14, c[0x0][0x3c8] ;  /* 0x0000f200ff0e7b82 */ /* 0x000e260000000800 */
[----:B------:R-:W-:Y:S01]  /*94c0*/  PRMT R10, R11, 0x40, R10 ;  /* 0x000000400b0a7816 */ /* 0x000fe2000000000a */
[----:B------:R-:W-:-:S06]  /*94d0*/  VIADD R11, R9, 0x1 ;  /* 0x00000001090b7836 */ /* 0x000fcc0000000000 */
[----:B------:R-:W-:Y:S02]  /*94e0*/  UIADD3 UR6, -UR5, URZ, URZ ;  /* 0x0000003f05067290 */ /* 0x000fe4000fffe13f */
[----:B------:R-:W-:Y:S01]  /*94f0*/  UMOV UR21, UR5 ;  /* 0x0000000500157c82 */ /* 0x000fe20008000000 */
[----:B------:R-:W-:-:S03]  /*9500*/  @P2 IMAD.MOV R11, RZ, RZ, R9 ;  /* 0x000000ffff0b2224 */ /* 0x000fc600078e0209 */
[----:B------:R-:W-:Y:S01]  /*9510*/  IMAD R13, R13, UR6, R18 ;  /* 0x000000060d0d7c24 */ /* 0x000fe2000f8e0212 */
[----:B------:R-:W-:Y:S02]  /*9520*/  UIMAD.WIDE.U32 UR6, UR5, UR8, URZ ;  /* 0x00000008050672a5 */ /* 0x000fe4000f8e003f */
[----:B------:R-:W-:Y:S02]  /*9530*/  UIADD3 UR8, UR16, 0x1c000, URZ ;  /* 0x0001c00010087890 */ /* 0x000fe4000fffe03f */
[----:B------:R-:W-:Y:S01]  /*9540*/  @UP0 USHF.R.U32.HI UR21, URZ, UR9, UR7 ;  /* 0x000000093f150299 */ /* 0x000fe20008011607 */
[----:B------:R-:W-:Y:S01]  /*9550*/  R2UR UR19, R13 ;  /* 0x000000000d1372ca */ /* 0x000fe200000e0000 */
[----:B------:R-:W-:Y:S01]  /*9560*/  VIADD R13, R8, 0x1 ;  /* 0x00000001080d7836 */ /* 0x000fe20000000000 */
[----:B------:R-:W-:Y:S01]  /*9570*/  R2UR UR7, R10 ;  /* 0x000000000a0772ca */ /* 0x000fe200000e0000 */
[----:B------:R-:W-:Y:S01]  /*9580*/  UIADD3 UR6, -UR21, URZ, URZ ;  /* 0x0000003f15067290 */ /* 0x000fe2000fffe13f */
[C---:B0-----:R-:W-:Y:S01]  /*9590*/  ISETP.NE.AND P3, PT, R11.reuse, R14, PT ;  /* 0x0000000e0b00720c */ /* 0x041fe20003f65270 */
[----:B------:R-:W-:Y:S01]  /*95a0*/  UMOV UR9, UR17 ;  /* 0x0000001100097c82 */ /* 0x000fe20008000000 */
[----:B------:R-:W-:Y:S01]  /*95b0*/  SEL R10, RZ, 0x1, P4 ;  /* 0x00000001ff0a7807 */ /* 0x000fe20002000000 */
[----:B------:R-:W-:Y:S01]  /*95c0*/  UIMAD UR20, UR20, UR6, UR5 ;  /* 0x00000006141472a4 */ /* 0x000fe2000f8e0205 */
[----:B------:R-:W-:Y:S01]  /*95d0*/  SEL R9, R11, RZ, P3 ;  /* 0x000000ff0b097207 */ /* 0x000fe20001800000 */
[----:B------:R-:W-:Y:S01]  /*95e0*/  UIADD3.X UR5, URZ, UR25, URZ, UP1, !UPT ;  /* 0x000000193f057290 */ /* 0x000fe20008ffe43f */
[----:B------:R-:W-:Y:S01]  /*95f0*/  LOP3.LUT R7, R7, R10, RZ, 0x3c, !PT ;  /* 0x0000000a07077212 */ /* 0x000fe200078e3cff */
[----:B------:R-:W-:Y:S01]  /*9600*/  UIMAD UR20, UR20, UR15, UR23 ;  /* 0x0000000f141472a4 */ /* 0x000fe2000f8e0217 */
[----:B------:R-:W-:Y:S01]  /*9610*/  SEL R10, R12, RZ, P2 ;  /* 0x000000ff0c0a7207 */ /* 0x000fe20001000000 */
[----:B------:R-:W-:-:S02]  /*9620*/  UIMAD UR19, UR19, UR14, UR22 ;  /* 0x0000000e131372a4 */ /* 0x000fc4000f8e0216 */
[----:B------:R-:W-:Y:S02]  /*9630*/  UPRMT UR6, UR7, 0x5410, URZ ;  /* 0x0000541007067896 */ /* 0x000fe4000800003f */
[----:B------:R-:W-:Y:S01]  /*9640*/  UIADD3.X UR25, URZ, UR25, URZ, UP2, !UPT ;  /* 0x000000193f197290 */ /* 0x000fe200097fe43f */
[----:B------:R-:W-:-:S04]  /*9650*/  @P3 IMAD.MOV R13, RZ, RZ, R8 ;  /* 0x000000ffff0d3224 */ /* 0x000fc800078e0208 */
[----:B------:R-:W-:Y:S02]  /*9660*/  IMAD.MOV.U32 R8, RZ, RZ, R13 ;  /* 0x000000ffff087224 */ /* 0x000fe400078e000d */
[----:B------:R2:W-:Y:S02]  /*9670*/  UTMALDG.4D.IM2COL [UR16], [UR4], UR6 ;  /* 0x00000010040073b4 */ /* 0x0005e40008058006 */
[----:B------:R2:W-:Y:S02]  /*9680*/  UTMALDG.4D [UR8], [UR24], desc[UR26] ;  /* 0x00001a08180075b4 */ /* 0x0005e40008019000 */
[----:B--2---:R-:W-:Y:S05]  /*9690*/  @P5 BRA `(.L_x_278) ;  /* 0xfffffff800a85947 */ /* 0x004fea000383ffff */
.L_x_274:
[----:B------:R-:W-:Y:S05]  /*96a0*/  BSYNC B0 ;  /* 0x0000000000007941 */ /* 0x000fea0003800000 */
.L_x_273:
[----:B------:R-:W-:Y:S01]  /*96b0*/  ISETP.GE.U32.AND P0, PT, R2, 0xe, PT ;  /* 0x0000000e0200780c */ /* 0x000fe20003f06070 */
[----:B------:R-:W-:-:S12]  /*96c0*/  IMAD.MOV.U32 R3, RZ, RZ, 0x1 ;  /* 0x00000001ff037424 */ /* 0x000fd800078e00ff */
[----:B------:R-:W-:Y:S05]  /*96d0*/  @!P0 BRA `(.L_x_279) ;  /* 0x00000000001c8947 */ /* 0x000fea0003800000 */
[----:B------:R-:W-:-:S05]  /*96e0*/  SHF.R.U32.HI R4, RZ, 0x1, R2 ;  /* 0x00000001ff047819 */ /* 0x000fca0000011602 */
[----:B------:R-:W-:-:S05]  /*96f0*/  IMAD.WIDE.U32 R4, R4, -0x6db6db6d, RZ ;  /* 0x9249249304047825 */ /* 0x000fca00078e00ff */
[----:B------:R-:W-:-:S04]  /*9700*/  SHF.R.U32.HI R3, RZ, 0x2, R5 ;  /* 0x00000002ff037819 */ /* 0x000fc80000011605 */
[----:B------:R-:W-:-:S04]  /*9710*/  LOP3.LUT R3, R3, 0x1, RZ, 0xc0, !PT ;  /* 0x0000000103037812 */ /* 0x000fc800078ec0ff */
[----:B------:R-:W-:-:S04]  /*9720*/  ISETP.NE.U32.AND P0, PT, R3, 0x1, PT ;  /* 0x000000010300780c */ /* 0x000fc80003f05070 */
[----:B------:R-:W-:-:S04]  /*9730*/  ISETP.NE.U32.AND.EX P0, PT, RZ, RZ, PT, P0 ;  /* 0x000000ffff00720c */ /* 0x000fc80003f05100 */
[----:B------:R-:W-:-:S09]  /*9740*/  SEL R3, RZ, 0x1, !P0 ;  /* 0x00000001ff037807 */ /* 0x000fd20004000000 */
.L_x_279:
[----:B------:R-:W-:Y:S05]  /*9750*/  WARPSYNC.ALL ;  /* 0x0000000000007948 */ /* 0x000fea0003800000 */
[----:B------:R-:W-:-:S13]  /*9760*/  ELECT P0, URZ, PT ;  /* 0x00000000003f782f */ /* 0x000fda0003800000 */
[----:B------:R-:W-:Y:S05]  /*9770*/  @!P0 EXIT ;  /* 0x000000000000894d */ /* 0x000fea0003800000 */
[----:B------:R-:W-:-:S04]  /*9780*/  LOP3.LUT R0, R0, 0x2, RZ, 0xfc, !PT ;  /* 0x0000000200007812 */ /* 0x000fc800078efcff */
[----:B------:R-:W-:-:S13]  /*9790*/  ISETP.NE.AND P0, PT, R0, 0x3, PT ;  /* 0x000000030000780c */ /* 0x000fda0003f05270 */
[----:B------:R-:W-:Y:S05]  /*97a0*/  @!P0 BRA `(.L_x_280) ;  /* 0x0000000000048947 */ /* 0x000fea0003800000 */
[----:B------:R-:W-:Y:S01]  /*97b0*/  BPT.TRAP 0x1 ;  /* 0x000000040000795c */ /* 0x000fe20000300000 */
.L_x_280:
[----:B------:R-:W2:Y:S01]  /*97c0*/  S2R R7, SR_CgaCtaId ;  /* 0x0000000000077919 */ /* 0x000ea20000008800 */
[----:B------:R-:W-:Y:S02]  /*97d0*/  SHF.R.U32.HI R4, RZ, 0x1, R2 ;  /* 0x00000001ff047819 */ /* 0x000fe40000011602 */
[----:B------:R-:W-:-:S03]  /*97e0*/  MOV R0, 0x400 ;  /* 0x0000040000007802 */ /* 0x000fc60000000f00 */
[----:B------:R-:W-:-:S05]  /*97f0*/  IMAD.WIDE.U32 R4, R4, -0x6db6db6d, RZ ;  /* 0x9249249304047825 */ /* 0x000fca00078e00ff */
[----:B------:R-:W-:-:S05]  /*9800*/  SHF.R.U32.HI R5, RZ, 0x2, R5 ;  /* 0x00000002ff057819 */ /* 0x000fca0000011605 */
[----:B------:R-:W-:Y:S01]  /*9810*/  IMAD R2, R5, -0xe, R2 ;  /* 0xfffffff205027824 */ /* 0x000fe200078e0202 */
[----:B--2---:R-:W-:Y:S02]  /*9820*/  LEA R0, R7, R0, 0x18 ;  /* 0x0000000007007211 */ /* 0x004fe400078ec0ff */
[----:B------:R-:W-:-:S03]  /*9830*/  SHF.L.U32 R7, R3, 0x1f, RZ ;  /* 0x0000001f03077819 */ /* 0x000fc600000006ff */
[----:B------:R-:W-:-:S04]  /*9840*/  VIADD R5, R0, 0x38070 ;  /* 0x0003807000057836 */ /* 0x000fc80000000000 */
[----:B------:R-:W-:-:S07]  /*9850*/  IMAD R0, R2, 0x8, R5 ;  /* 0x0000000802007824 */ /* 0x000fce00078e0205 */
.L_x_281:
[----:B--2---:R2:W3:Y:S02]  /*9860*/  SYNCS.PHASECHK.TRANS64.TRYWAIT P0, [R0+URZ], R7 ;  /* 0x00000007000075a7 */ /* 0x0044e4000800017f */
[----:B---3--:R-:W-:Y:S05]  /*9870*/  @!P0 NANOSLEEP.SYNCS 0x989680 ;  /* 0x009896800000895d */ /* 0x008fea0003900000 */
[----:B------:R-:W3:Y:S02]  /*9880*/  @!P0 SYNCS.PHASECHK.TRANS64 P0, [R0+URZ], R7 ;  /* 0x00000007000085a7 */ /* 0x000ee4000800007f */
[----:B---3--:R-:W-:Y:S05]  /*9890*/  @!P0 BRA `(.L_x_281) ;  /* 0xfffffffc00f08947 */ /* 0x008fea000383ffff */
[----:B------:R-:W-:-:S05]  /*98a0*/  VIADD R2, R2, 0x1 ;  /* 0x0000000102027836 */ /* 0x000fca0000000000 */
[----:B------:R-:W-:-:S04]  /*98b0*/  ISETP.NE.AND P0, PT, R2, 0xe, PT ;  /* 0x0000000e0200780c */ /* 0x000fc80003f05270 */
[----:B--2---:R-:W-:Y:S02]  /*98c0*/  SEL R0, RZ, 0x1, P0 ;  /* 0x00000001ff007807 */ /* 0x004fe40000000000 */
[----:B------:R-:W-:Y:S02]  /*98d0*/  SEL R2, R2, RZ, P0 ;  /* 0x000000ff02027207 */ /* 0x000fe40000000000 */
[----:B------:R-:W-:-:S03]  /*98e0*/  LOP3.LUT R7, R3, R0, RZ, 0x3c, !PT ;  /* 0x0000000003077212 */ /* 0x000fc600078e3cff */
[----:B------:R-:W-:Y:S01]  /*98f0*/  IMAD R0, R2, 0x8, R5 ;  /* 0x0000000802007824 */ /* 0x000fe200078e0205 */
[----:B------:R-:W-:-:S07]  /*9900*/  SHF.L.U32 R3, R7, 0x1f, RZ ;  /* 0x0000001f07037819 */ /* 0x000fce00000006ff */
.L_x_282:
        /* <DEDUP_REMOVED lines=11> */
.L_x_283:
        /* <DEDUP_REMOVED lines=11> */
.L_x_284:
        /* <DEDUP_REMOVED lines=11> */
.L_x_285:
        /* <DEDUP_REMOVED lines=11> */
.L_x_286:
        /* <DEDUP_REMOVED lines=11> */
.L_x_287:
        /* <DEDUP_REMOVED lines=11> */
.L_x_288:
        /* <DEDUP_REMOVED lines=11> */
.L_x_289:
        /* <DEDUP_REMOVED lines=11> */
.L_x_290:
        /* <DEDUP_REMOVED lines=11> */
.L_x_291:
        /* <DEDUP_REMOVED lines=11> */
.L_x_292:
        /* <DEDUP_REMOVED lines=11> */
.L_x_293:
        /* <DEDUP_REMOVED lines=11> */
.L_x_294:
[----:B--2---:R2:W3:Y:S02]  /*a150*/  SYNCS.PHASECHK.TRANS64.TRYWAIT P0, [R2+URZ], R3 ;  /* 0x00000003020075a7 */ /* 0x0044e4000800017f */
[----:B---3--:R-:W-:Y:S05]  /*a160*/  @!P0 NANOSLEEP.SYNCS 0x989680 ;  /* 0x009896800000895d */ /* 0x008fea0003900000 */
[----:B------:R-:W3:Y:S02]  /*a170*/  @!P0 SYNCS.PHASECHK.TRANS64 P0, [R2+URZ], R3 ;  /* 0x00000003020085a7 */ /* 0x000ee4000800007f */
[----:B---3--:R-:W-:Y:S05]  /*a180*/  @P0 EXIT ;  /* 0x000000000000094d */ /* 0x008fea0003800000 */
[----:B------:R-:W-:Y:S05]  /*a190*/  BRA `(.L_x_294) ;  /* 0xfffffffc00ec7947 */ /* 0x000fea000383ffff */
.L_x_295:
[----:B------:R-:W-:-:S00]  /*a1a0*/  BRA `(.L_x_295) ;  /* 0xfffffffc00fc7947 */ /* 0x000fc0000383ffff */
[----:B------:R-:W-:-:S00]  /*a1b0*/  NOP ;  /* 0x0000000000007918 */ /* 0x000fc00000000000 */
        /* <DEDUP_REMOVED lines=12> */
.L_x_296:


//--------------------- .nv.shared._ZN7cutlass13device_kernelINS_4conv6kernel13ConvUniversalINS1_16ConvProblemShapeILNS1_8OperatorE0ELi2EEENS1_10collective14CollectiveConvINS1_46MainloopSm90TmaGmmaWarpSpecializedImplicitGemmILS5_0ELi14ELi2EN4cute5tupleIJNSA_1CILi1EEESD_SD_EEENS1_36KernelImplicitTmaWarpSpecializedSm90ELi1EEENSB_IJNSC_ILi128EEESH_NSB_IJNSC_ILi32EEEEEEEEENS_6half_tESL_NSA_8TiledMMAINSA_8MMA_AtomIJNSA_4SM904GMMA26MMA_64x128x16_F32F16F16_SSILNSP_5MajorE0ELSR_0ELNSP_7ScaleInE1ELSS_1EEEEEENSA_6LayoutISE_NSB_IJNSC_ILi0EEESW_SW_EEEEENSB_IJNSA_10UnderscoreESZ_SZ_EEEEENS7_6detail26Sm90ImplicitGemmTileTraitsINSA_20SM90_TMA_LOAD_IM2COLENSA_14ComposedLayoutINSA_7SwizzleILi2ELi4ELi3EEENSA_18smem_ptr_flag_bitsILi16EEENSV_INSB_IJNSB_IJNSC_ILi8EEENSC_ILi16EEEEEENSB_IJSI_SD_EEENSB_IJSD_NSC_ILi14EEEEEEEEENSB_IJNSB_IJSI_NSC_ILi256EEEEEENSB_IJSD_SW_EEENSB_IJSW_NSC_ILi4096EEEEEEEEEEEEEvEENS13_INSA_13SM90_TMA_LOADES1O_vEEEENS_8epilogue10collective6detail29Sm90TmaWarpSpecializedAdapterINS1U_15DefaultEpilogueISL_NSB_IJNSB_IJlllEEESD_SW_EEES1Z_NS1T_6thread17LinearCombinationISL_Li1EffLNS20_9ScaleType4KindE0ELNS_15FloatRoundStyleE2ESL_EENS_4gemm15EpilogueDefaultEEEEEvvEEEEvNT_6ParamsE --------------------------
	.section	.nv.shared._ZN7cutlass13device_kernelINS_4conv6kernel13ConvUniversalINS1_16ConvProblemShapeILNS1_8OperatorE0ELi2EEENS1_10collective14CollectiveConvINS1_46MainloopSm90TmaGmmaWarpSpecializedImplicitGemmILS5_0ELi14ELi2EN4cute5tupleIJNSA_1CILi1EEESD_SD_EEENS1_36KernelImplicitTmaWarpSpecializedSm90ELi1EEENSB_IJNSC_ILi128EEESH_NSB_IJNSC_ILi32EEEEEEEEENS_6half_tESL_NSA_8TiledMMAINSA_8MMA_AtomIJNSA_4SM904GMMA26MMA_64x128x16_F32F16F16_SSILNSP_5MajorE0ELSR_0ELNSP_7ScaleInE1ELSS_1EEEEEENSA_6LayoutISE_NSB_IJNSC_ILi0EEESW_SW_EEEEENSB_IJNSA_10UnderscoreESZ_SZ_EEEEENS7_6detail26Sm90ImplicitGemmTileTraitsINSA_20SM90_TMA_LOAD_IM2COLENSA_14ComposedLayoutINSA_7SwizzleILi2ELi4ELi3EEENSA_18smem_ptr_flag_bitsILi16EEENSV_INSB_IJNSB_IJNSC_ILi8EEENSC_ILi16EEEEEENSB_IJSI_SD_EEENSB_IJSD_NSC_ILi14EEEEEEEEENSB_IJNSB_IJSI_NSC_ILi256EEEEEENSB_IJSD_SW_EEENSB_IJSW_NSC_ILi4096EEEEEEEEEEEEEvEENS13_INSA_13SM90_TMA_LOADES1O_vEEEENS_8epilogue10collective6detail29Sm90TmaWarpSpecializedAdapterINS1U_15DefaultEpilogueISL_NSB_IJNSB_IJlllEEESD_SW_EEES1Z_NS1T_6thread17LinearCombinationISL_Li1EffLNS20_9ScaleType4KindE0ELNS_15FloatRoundStyleE2ESL_EENS_4gemm15EpilogueDefaultEEEEEvvEEEEvNT_6ParamsE,"aw",@nobits
	.sectionflags	@""
	.align	16
	.zero		1024


//--------------------- .nv.shared.reserved.0     --------------------------
	.section	.nv.shared.reserved.0,"aw",@nobits
	.weak		__nv_reservedSMEM_offset_0_alias
	.size		__nv_reservedSMEM_offset_0_alias, 0, 0
	.other		__nv_reservedSMEM_offset_0_alias,@"STO_CUDA_RESERVED_SHARED STV_DEFAULT"
__nv_reservedSMEM_offset_0_alias:
	.zero		0


//--------------------- .nv.global                --------------------------
	.section	.nv.global,"aw",@nobits
.nv.global:
	.type		_ZN39_INTERNAL_6f9c3dde_4_k_cu_8ca1c741_33054cute1_E,@object
	.size		_ZN39_INTERNAL_6f9c3dde_4_k_cu_8ca1c741_33054cute1_E,(_ZN39_INTERNAL_6f9c3dde_4_k_cu_8ca1c741_33054cuda3std3__45__cpo6cbeginE - _ZN39_INTERNAL_6f9c3dde_4_k_cu_8ca1c741_33054cute1_E)
_ZN39_INTERNAL_6f9c3dde_4_k_cu_8ca1c741_33054cute1_E:
	.zero		1
	.type		_ZN39_INTERNAL_6f9c3dde_4_k_cu_8ca1c741_33054cuda3std3__45__cpo6cbeginE,@object
	.size		_ZN39_INTERNAL_6f9c3dde_4_k_cu_8ca1c741_33054cuda3std3__45__cpo6cbeginE,(_ZN39_INTERNAL_6f9c3dde_4_k_cu_8ca1c741_33054cuda3std3__48in_placeE - _ZN39_INTERNAL_6f9c3dde_4_k_cu_8ca1c741_33054cuda3std3__45__cpo6cbeginE)
_ZN39_INTERNAL_6f9c3dde_4_k_cu_8ca1c741_33054cuda3std3__45__cpo6cbeginE:
	.zero		1
	.type		_ZN39_INTERNAL_6f9c3dde_4_k_cu_8ca1c741_33054cuda3std3__48in_placeE,@object
	.size		_ZN39_INTERNAL_6f9c3dde_4_k_cu_8ca1c741_33054cuda3std3__48in_placeE,(_ZN39_INTERNAL_6f9c3dde_4_k_cu_8ca1c741_33054cuda3std6ranges3__45__cpo9iter_moveE - _ZN39_INTERNAL_6f9c3dde_4_k_cu_8ca1c741_33054cuda3std3__48in_placeE)
_ZN39_INTERNAL_6f9c3dde_4_k_cu_8ca1c741_33054cuda3std3__48in_placeE:
	.zero		1
	.type		_ZN39_INTERNAL_6f9c3dde_4_k_cu_8ca1c741_33054cuda3std6ranges3__45__cpo9iter_moveE,@object
	.size		_ZN39_INTERNAL_6f9c3dde_4_k_cu_8ca1c741_33054cuda3std6ranges3__45__cpo9iter_moveE,(_ZN39_INTERNAL_6f9c3dde_4_k_cu_8ca1c741_33054cuda3std3__45__cpo5beginE - _ZN39_INTERNAL_6f9c3dde_4_k_cu_8ca1c741_33054cuda3std6ranges3__45__cpo9iter_moveE)
_ZN39_INTERNAL_6f9c3dde_4_k_cu_8ca1c741_33054cuda3std6ranges3__45__cpo9iter_moveE:
	.zero		1
	.type		_ZN39_INTERNAL_6f9c3dde_4_k_cu_8ca1c741_33054cuda3std3__45__cpo5beginE,@object
	.size		_ZN39_INTERNAL_6f9c3dde_4_k_cu_8ca1c741_33054cuda3std3__45__cpo5beginE,(_ZN39_INTERNAL_6f9c3dde_4_k_cu_8ca1c741_33054cuda3std3__441_GLOBAL__N__6f9c3dde_4_k_cu_8ca1c741_33056ignoreE - _ZN39_INTERNAL_6f9c3dde_4_k_cu_8ca1c741_33054cuda3std3__45__cpo5beginE)
_ZN39_INTERNAL_6f9c3dde_4_k_cu_8ca1c741_33054cuda3std3__45__cpo5beginE:
	.zero		1
	.type		_ZN39_INTERNAL_6f9c3dde_4_k_cu_8ca1c741_33054cuda3std3__441_GLOBAL__N__6f9c3dde_4_k_cu_8ca1c741_33056ignoreE,@object
	.size		_ZN39_INTERNAL_6f9c3dde_4_k_cu_8ca1c741_33054cuda3std3__441_GLOBAL__N__6f9c3dde_4_k_cu_8ca1c741_33056ignoreE,(_ZN39_INTERNAL_6f9c3dde_4_k_cu_8ca1c741_33054cute7productE - _ZN39_INTERNAL_6f9c3dde_4_k_cu_8ca1c741_33054cuda3std3__441_GLOBAL__N__6f9c3dde_4_k_cu_8ca1c741_33056ignoreE)
_ZN39_INTERNAL_6f9c3dde_4_k_cu_8ca1c741_33054cuda3std3__441_GLOBAL__N__6f9c3dde_4_k_cu_8ca1c741_33056ignoreE:
	.zero		1
	.type		_ZN39_INTERNAL_6f9c3dde_4_k_cu_8ca1c741_33054cute7productE,@object
	.size		_ZN39_INTERNAL_6f9c3dde_4_k_cu_8ca1c741_33054cute7productE,(_ZN39_INTERNAL_6f9c3dde_4_k_cu_8ca1c741_33054cuda3std3__45__cpo3endE - _ZN39_INTERNAL_6f9c3dde_4_k_cu_8ca1c741_33054cute7productE)
_ZN39_INTERNAL_6f9c3dde_4_k_cu_8ca1c741_33054cute7productE:
	.zero		1
	.type		_ZN39_INTERNAL_6f9c3dde_4_k_cu_8ca1c741_33054cuda3std3__45__cpo3endE,@object
	.size		_ZN39_INTERNAL_6f9c3dde_4_k_cu_8ca1c741_33054cuda3std3__45__cpo3endE,(_ZN39_INTERNAL_6f9c3dde_4_k_cu_8ca1c741_33054cuda3std3__419piecewise_constructE - _ZN39_INTERNAL_6f9c3dde_4_k_cu_8ca1c741_33054cuda3std3__45__cpo3endE)
_ZN39_INTERNAL_6f9c3dde_4_k_cu_8ca1c741_33054cuda3std3__45__cpo3endE:
	.zero		1
	.type		_ZN39_INTERNAL_6f9c3dde_4_k_cu_8ca1c741_33054cuda3std3__419piecewise_constructE,@object
	.size		_ZN39_INTERNAL_6f9c3dde_4_k_cu_8ca1c741_33054cuda3std3__419piecewise_constructE,(_ZN39_INTERNAL_6f9c3dde_4_k_cu_8ca1c741_33054cuda3std3__45__cpo4cendE - _ZN39_INTERNAL_6f9c3dde_4_k_cu_8ca1c741_33054cuda3std3__419piecewise_constructE)
_ZN39_INTERNAL_6f9c3dde_4_k_cu_8ca1c741_33054cuda3std3__419piecewise_constructE:
	.zero		1
	.type		_ZN39_INTERNAL_6f9c3dde_4_k_cu_8ca1c741_33054cuda3std3__45__cpo4cendE,@object
	.size		_ZN39_INTERNAL_6f9c3dde_4_k_cu_8ca1c741_33054cuda3std3__45__cpo4cendE,(_ZN39_INTERNAL_6f9c3dde_4_k_cu_8ca1c741_33054cuda3std6ranges3__45__cpo4swapE - _ZN39_INTERNAL_6f9c3dde_4_k_cu_8ca1c741_33054cuda3std3__45__cpo4cendE)
_ZN39_INTERNAL_6f9c3dde_4_k_cu_8ca1c741_33054cuda3std3__45__cpo4cendE:
	.zero		1
	.type		_ZN39_INTERNAL_6f9c3dde_4_k_cu_8ca1c741_33054cuda3std6ranges3__45__cpo4swapE,@object
	.size		_ZN39_INTERNAL_6f9c3dde_4_k_cu_8ca1c741_33054cuda3std6ranges3__45__cpo4swapE,(.L_7 - _ZN39_INTERNAL_6f9c3dde_4_k_cu_8ca1c741_33054cuda3std6ranges3__45__cpo4swapE)
_ZN39_INTERNAL_6f9c3dde_4_k_cu_8ca1c741_33054cuda3std6ranges3__45__cpo4swapE:
	.zero		1
.L_7:


//--------------------- .nv.constant0._ZN7cutlass13device_kernelINS_4conv6kernel13ConvUniversalINS1_16ConvProblemShapeILNS1_8OperatorE0ELi2EEENS1_10collective14CollectiveConvINS1_46MainloopSm90TmaGmmaWarpSpecializedImplicitGemmILS5_0ELi14ELi2EN4cute5tupleIJNSA_1CILi1EEESD_SD_EEENS1_36KernelImplicitTmaWarpSpecializedSm90ELi1EEENSB_IJNSC_ILi128EEESH_NSB_IJNSC_ILi32EEEEEEEEENS_6half_tESL_NSA_8TiledMMAINSA_8MMA_AtomIJNSA_4SM904GMMA26MMA_64x128x16_F32F16F16_SSILNSP_5MajorE0ELSR_0ELNSP_7ScaleInE1ELSS_1EEEEEENSA_6LayoutISE_NSB_IJNSC_ILi0EEESW_SW_EEEEENSB_IJNSA_10UnderscoreESZ_SZ_EEEEENS7_6detail26Sm90ImplicitGemmTileTraitsINSA_20SM90_TMA_LOAD_IM2COLENSA_14ComposedLayoutINSA_7SwizzleILi2ELi4ELi3EEENSA_18smem_ptr_flag_bitsILi16EEENSV_INSB_IJNSB_IJNSC_ILi8EEENSC_ILi16EEEEEENSB_IJSI_SD_EEENSB_IJSD_NSC_ILi14EEEEEEEEENSB_IJNSB_IJSI_NSC_ILi256EEEEEENSB_IJSD_SW_EEENSB_IJSW_NSC_ILi4096EEEEEEEEEEEEEvEENS13_INSA_13SM90_TMA_LOADES1O_vEEEENS_8epilogue10collective6detail29Sm90TmaWarpSpecializedAdapterINS1U_15DefaultEpilogueISL_NSB_IJNSB_IJlllEEESD_SW_EEES1Z_NS1T_6thread17LinearCombinationISL_Li1EffLNS20_9ScaleType4KindE0ELNS_15FloatRoundStyleE2ESL_EENS_4gemm15EpilogueDefaultEEEEEvvEEEEvNT_6ParamsE --------------------------
	.section	.nv.constant0._ZN7cutlass13device_kernelINS_4conv6kernel13ConvUniversalINS1_16ConvProblemShapeILNS1_8OperatorE0ELi2EEENS1_10collective14CollectiveConvINS1_46MainloopSm90TmaGmmaWarpSpecializedImplicitGemmILS5_0ELi14ELi2EN4cute5tupleIJNSA_1CILi1EEESD_SD_EEENS1_36KernelImplicitTmaWarpSpecializedSm90ELi1EEENSB_IJNSC_ILi128EEESH_NSB_IJNSC_ILi32EEEEEEEEENS_6half_tESL_NSA_8TiledMMAINSA_8MMA_AtomIJNSA_4SM904GMMA26MMA_64x128x16_F32F16F16_SSILNSP_5MajorE0ELSR_0ELNSP_7ScaleInE1ELSS_1EEEEEENSA_6LayoutISE_NSB_IJNSC_ILi0EEESW_SW_EEEEENSB_IJNSA_10UnderscoreESZ_SZ_EEEEENS7_6detail26Sm90ImplicitGemmTileTraitsINSA_20SM90_TMA_LOAD_IM2COLENSA_14ComposedLayoutINSA_7SwizzleILi2ELi4ELi3EEENSA_18smem_ptr_flag_bitsILi16EEENSV_INSB_IJNSB_IJNSC_ILi8EEENSC_ILi16EEEEEENSB_IJSI_SD_EEENSB_IJSD_NSC_ILi14EEEEEEEEENSB_IJNSB_IJSI_NSC_ILi256EEEEEENSB_IJSD_SW_EEENSB_IJSW_NSC_ILi4096EEEEEEEEEEEEEvEENS13_INSA_13SM90_TMA_LOADES1O_vEEEENS_8epilogue10collective6detail29Sm90TmaWarpSpecializedAdapterINS1U_15DefaultEpilogueISL_NSB_IJNSB_IJlllEEESD_SW_EEES1Z_NS1T_6thread17LinearCombinationISL_Li1EffLNS20_9ScaleType4KindE0ELNS_15FloatRoundStyleE2ESL_EENS_4gemm15EpilogueDefaultEEEEEvvEEEEvNT_6ParamsE,"a",@progbits
	.sectionflags	@""
	.align	4
.nv.constant0._ZN7cutlass13device_kernelINS_4conv6kernel13ConvUniversalINS1_16ConvProblemShapeILNS1_8OperatorE0ELi2EEENS1_10collective14CollectiveConvINS1_46MainloopSm90TmaGmmaWarpSpecializedImplicitGemmILS5_0ELi14ELi2EN4cute5tupleIJNSA_1CILi1EEESD_SD_EEENS1_36KernelImplicitTmaWarpSpecializedSm90ELi1EEENSB_IJNSC_ILi128EEESH_NSB_IJNSC_ILi32EEEEEEEEENS_6half_tESL_NSA_8TiledMMAINSA_8MMA_AtomIJNSA_4SM904GMMA26MMA_64x128x16_F32F16F16_SSILNSP_5MajorE0ELSR_0ELNSP_7ScaleInE1ELSS_1EEEEEENSA_6LayoutISE_NSB_IJNSC_ILi0EEESW_SW_EEEEENSB_IJNSA_10UnderscoreESZ_SZ_EEEEENS7_6detail26Sm90ImplicitGemmTileTraitsINSA_20SM90_TMA_LOAD_IM2COLENSA_14ComposedLayoutINSA_7SwizzleILi2ELi4ELi3EEENSA_18smem_ptr_flag_bitsILi16EEENSV_INSB_IJNSB_IJNSC_ILi8EEENSC_ILi16EEEEEENSB_IJSI_SD_EEENSB_IJSD_NSC_ILi14EEEEEEEEENSB_IJNSB_IJSI_NSC_ILi256EEEEEENSB_IJSD_SW_EEENSB_IJSW_NSC_ILi4096EEEEEEEEEEEEEvEENS13_INSA_13SM90_TMA_LOADES1O_vEEEENS_8epilogue10collective6detail29Sm90TmaWarpSpecializedAdapterINS1U_15DefaultEpilogueISL_NSB_IJNSB_IJlllEEESD_SW_EEES1Z_NS1T_6thread17LinearCombinationISL_Li1EffLNS20_9ScaleType4KindE0ELNS_15FloatRoundStyleE2ESL_EENS_4gemm15EpilogueDefaultEEEEEvvEEEEvNT_6ParamsE:
	.zero		1536


//--------------------- SYMBOLS --------------------------

	.type		.nv.reservedSmem.offset0,@object
	.size		.nv.reservedSmem.offset0,0x4
